	.target	sm_100a

	.elftype	@"ET_EXEC"


//--------------------- .note.nv.tkinfo           --------------------------
	.section	.note.nv.tkinfo,"",@"SHT_NOTE"
	.sectionflags	@"SHF_NOTE_NV_TKINFO"
	.tkinfo
        /*0018*/ 	.word	0x00000002
        /*0030*/ 	.string	""
        /*0030*/ 	.string	"ptxas"
        /*0030*/ 	.string	"Cuda compilation tools, release 13.0, V13.0.88"
        /*0030*/ 	.string	"Build cuda_13.0.r13.0/compiler.36424714_0"
        /*0030*/ 	.string	"-arch sm_100a -m 64 "



//--------------------- .note.nv.cuinfo           --------------------------
	.section	.note.nv.cuinfo,"",@"SHT_NOTE"
	.sectionflags	@"SHF_NOTE_NV_CUINFO"
        /*0018*/ 	.short	0x0002
        /*001a*/ 	.short	0x0064
        /*001c*/ 	.short	0x0082
	.zero		2


//--------------------- .nv.info                  --------------------------
	.section	.nv.info,"",@"SHT_CUDA_INFO"
	.align	4


	//----- nvinfo : EIATTR_REGCOUNT
	.align		4
        /*0000*/ 	.byte	0x04, 0x2f
        /*0002*/ 	.short	(.L_12 - .L_11)
	.align		4
.L_11:
        /*0004*/ 	.word	index@(_ZN7cutlass13device_kernelIN5flash11enable_sm90INS1_16FlashAttnFwdSm90INS1_25CollectiveMainloopFwdSm90ILi2EN4cute5tupleIJNS5_1CILi1EEES8_S8_EEENS6_IJNS7_ILi128EEENS7_ILi160EEENS7_ILi192EEEEEELi128ENS_12float_e4m3_tEfNS_4arch4Sm90ELb1ELb0ELb1ELb1ELb0ELb1ELb0ELb1ELb1ELb1ELb1ELb0EEENS1_21CollectiveEpilogueFwdINS6_IJSA_SA_SB_EEES9_NS_10bfloat16_tESG_Li256ELb1ELb1ELb1ELb1EEENS1_36VarlenDynamicPersistentTileSchedulerILi128ELi160ELi256ELi128ELb1ELb1ELb1ELb1ELb1ELb1EEEEEEEEEvNT_6ParamsE)
        /*0008*/ 	.word	0x00000004


	//----- nvinfo : EIATTR_FRAME_SIZE
	.align		4
.L_12:
        /*000c*/ 	.byte	0x04, 0x11
        /*000e*/ 	.short	(.L_14 - .L_13)
	.align		4
.L_13:
        /*0010*/ 	.word	index@(_ZN7cutlass13device_kernelIN5flash11enable_sm90INS1_16FlashAttnFwdSm90INS1_25CollectiveMainloopFwdSm90ILi2EN4cute5tupleIJNS5_1CILi1EEES8_S8_EEENS6_IJNS7_ILi128EEENS7_ILi160EEENS7_ILi192EEEEEELi128ENS_12float_e4m3_tEfNS_4arch4Sm90ELb1ELb0ELb1ELb1ELb0ELb1ELb0ELb1ELb1ELb1ELb1ELb0EEENS1_21CollectiveEpilogueFwdINS6_IJSA_SA_SB_EEES9_NS_10bfloat16_tESG_Li256ELb1ELb1ELb1ELb1EEENS1_36VarlenDynamicPersistentTileSchedulerILi128ELi160ELi256ELi128ELb1ELb1ELb1ELb1ELb1ELb1EEEEEEEEEvNT_6ParamsE)
        /*0014*/ 	.word	0x00000000


	//----- nvinfo : EIATTR_REGCOUNT
	.align		4
.L_14:
        /*0018*/ 	.byte	0x04, 0x2f
        /*001a*/ 	.short	(.L_16 - .L_15)
	.align		4
.L_15:
        /*001c*/ 	.word	index@(_ZN7cutlass13device_kernelIN5flash11enable_sm90INS1_16FlashAttnFwdSm90INS1_25CollectiveMainloopFwdSm90ILi2EN4cute5tupleIJNS5_1CILi1EEES8_S8_EEENS6_IJNS7_ILi128EEENS7_ILi160EEENS7_ILi192EEEEEELi128ENS_12float_e4m3_tEfNS_4arch4Sm90ELb1ELb0ELb1ELb1ELb0ELb0ELb0ELb1ELb1ELb1ELb1ELb0EEENS1_21CollectiveEpilogueFwdINS6_IJSA_SA_SB_EEES9_NS_10bfloat16_tESG_Li256ELb1ELb1ELb1ELb1EEENS1_36VarlenDynamicPersistentTileSchedulerILi128ELi160ELi256ELi128ELb1ELb1ELb1ELb1ELb1ELb1EEEEEEEEEvNT_6ParamsE)
        /*0020*/ 	.word	0x00000004


	//----- nvinfo : EIATTR_FRAME_SIZE
	.align		4
.L_16:
        /*0024*/ 	.byte	0x04, 0x11
        /*0026*/ 	.short	(.L_18 - .L_17)
	.align		4
.L_17:
        /*0028*/ 	.word	index@(_ZN7cutlass13device_kernelIN5flash11enable_sm90INS1_16FlashAttnFwdSm90INS1_25CollectiveMainloopFwdSm90ILi2EN4cute5tupleIJNS5_1CILi1EEES8_S8_EEENS6_IJNS7_ILi128EEENS7_ILi160EEENS7_ILi192EEEEEELi128ENS_12float_e4m3_tEfNS_4arch4Sm90ELb1ELb0ELb1ELb1ELb0ELb0ELb0ELb1ELb1ELb1ELb1ELb0EEENS1_21CollectiveEpilogueFwdINS6_IJSA_SA_SB_EEES9_NS_10bfloat16_tESG_Li256ELb1ELb1ELb1ELb1EEENS1_36VarlenDynamicPersistentTileSchedulerILi128ELi160ELi256ELi128ELb1ELb1ELb1ELb1ELb1ELb1EEEEEEEEEvNT_6ParamsE)
        /*002c*/ 	.word	0x00000000


	//----- nvinfo : EIATTR_REGCOUNT
	.align		4
.L_18:
        /*0030*/ 	.byte	0x04, 0x2f
        /*0032*/ 	.short	(.L_20 - .L_19)
	.align		4
.L_19:
        /*0034*/ 	.word	index@(_ZN7cutlass13device_kernelIN5flash11enable_sm90INS1_16FlashAttnFwdSm90INS1_25CollectiveMainloopFwdSm90ILi2EN4cute5tupleIJNS5_1CILi1EEES8_S8_EEENS6_IJNS7_ILi128EEENS7_ILi160EEENS7_ILi192EEEEEELi128ENS_12float_e4m3_tEfNS_4arch4Sm90ELb1ELb0ELb1ELb0ELb0ELb0ELb0ELb1ELb1ELb1ELb1ELb0EEENS1_21CollectiveEpilogueFwdINS6_IJSA_SA_SB_EEES9_NS_10bfloat16_tESG_Li256ELb0ELb1ELb1ELb1EEENS1_19SingleTileSchedulerILb0ELb1ELb1ELi128EEEEEEEEEvNT_6ParamsE)
        /*0038*/ 	.word	0x00000004


	//----- nvinfo : EIATTR_FRAME_SIZE
	.align		4
.L_20:
        /*003c*/ 	.byte	0x04, 0x11
        /*003e*/ 	.short	(.L_22 - .L_21)
	.align		4
.L_21:
        /*0040*/ 	.word	index@(_ZN7cutlass13device_kernelIN5flash11enable_sm90INS1_16FlashAttnFwdSm90INS1_25CollectiveMainloopFwdSm90ILi2EN4cute5tupleIJNS5_1CILi1EEES8_S8_EEENS6_IJNS7_ILi128EEENS7_ILi160EEENS7_ILi192EEEEEELi128ENS_12float_e4m3_tEfNS_4arch4Sm90ELb1ELb0ELb1ELb0ELb0ELb0ELb0ELb1ELb1ELb1ELb1ELb0EEENS1_21CollectiveEpilogueFwdINS6_IJSA_SA_SB_EEES9_NS_10bfloat16_tESG_Li256ELb0ELb1ELb1ELb1EEENS1_19SingleTileSchedulerILb0ELb1ELb1ELi128EEEEEEEEEvNT_6ParamsE)
        /*0044*/ 	.word	0x00000000


	//----- nvinfo : EIATTR_REGCOUNT
	.align		4
.L_22:
        /*0048*/ 	.byte	0x04, 0x2f
        /*004a*/ 	.short	(.L_24 - .L_23)
	.align		4
.L_23:
        /*004c*/ 	.word	index@(_ZN7cutlass13device_kernelIN5flash11enable_sm90INS1_16FlashAttnFwdSm90INS1_25CollectiveMainloopFwdSm90ILi2EN4cute5tupleIJNS5_1CILi1EEES8_S8_EEENS6_IJNS7_ILi128EEESA_NS7_ILi192EEEEEELi128ENS_12float_e4m3_tEfNS_4arch4Sm90ELb0ELb1ELb1ELb1ELb0ELb1ELb0ELb1ELb1ELb1ELb1ELb0EEENS1_21CollectiveEpilogueFwdINS6_IJSA_SA_SA_EEES9_NS_10bfloat16_tESF_Li256ELb1ELb1ELb1ELb1EEENS1_36VarlenDynamicPersistentTileSchedulerILi128ELi128ELi256ELi128ELb1ELb1ELb1ELb1ELb0ELb1EEEEEEEEEvNT_6ParamsE)
        /*0050*/ 	.word	0x00000004


	//----- nvinfo : EIATTR_FRAME_SIZE
	.align		4
.L_24:
        /*0054*/ 	.byte	0x04, 0x11
        /*0056*/ 	.short	(.L_26 - .L_25)
	.align		4
.L_25:
        /*0058*/ 	.word	index@(_ZN7cutlass13device_kernelIN5flash11enable_sm90INS1_16FlashAttnFwdSm90INS1_25CollectiveMainloopFwdSm90ILi2EN4cute5tupleIJNS5_1CILi1EEES8_S8_EEENS6_IJNS7_ILi128EEESA_NS7_ILi192EEEEEELi128ENS_12float_e4m3_tEfNS_4arch4Sm90ELb0ELb1ELb1ELb1ELb0ELb1ELb0ELb1ELb1ELb1ELb1ELb0EEENS1_21CollectiveEpilogueFwdINS6_IJSA_SA_SA_EEES9_NS_10bfloat16_tESF_Li256ELb1ELb1ELb1ELb1EEENS1_36VarlenDynamicPersistentTileSchedulerILi128ELi128ELi256ELi128ELb1ELb1ELb1ELb1ELb0ELb1EEEEEEEEEvNT_6ParamsE)
        /*005c*/ 	.word	0x00000000


	//----- nvinfo : EIATTR_REGCOUNT
	.align		4
.L_26:
        /*0060*/ 	.byte	0x04, 0x2f
        /*0062*/ 	.short	(.L_28 - .L_27)
	.align		4
.L_27:
        /*0064*/ 	.word	index@(_ZN7cutlass13device_kernelIN5flash11enable_sm90INS1_16FlashAttnFwdSm90INS1_25CollectiveMainloopFwdSm90ILi2EN4cute5tupleIJNS5_1CILi1EEES8_S8_EEENS6_IJNS7_ILi128EEESA_NS7_ILi192EEEEEELi128ENS_12float_e4m3_tEfNS_4arch4Sm90ELb0ELb1ELb1ELb1ELb0ELb0ELb0ELb1ELb1ELb1ELb1ELb0EEENS1_21CollectiveEpilogueFwdINS6_IJSA_SA_SA_EEES9_NS_10bfloat16_tESF_Li256ELb1ELb1ELb1ELb1EEENS1_36VarlenDynamicPersistentTileSchedulerILi128ELi128ELi256ELi128ELb1ELb1ELb1ELb1ELb0ELb1EEEEEEEEEvNT_6ParamsE)
        /*0068*/ 	.word	0x00000004


	//----- nvinfo : EIATTR_FRAME_SIZE
	.align		4
.L_28:
        /*006c*/ 	.byte	0x04, 0x11
        /*006e*/ 	.short	(.L_30 - .L_29)
	.align		4
.L_29:
        /*0070*/ 	.word	index@(_ZN7cutlass13device_kernelIN5flash11enable_sm90INS1_16FlashAttnFwdSm90INS1_25CollectiveMainloopFwdSm90ILi2EN4cute5tupleIJNS5_1CILi1EEES8_S8_EEENS6_IJNS7_ILi128EEESA_NS7_ILi192EEEEEELi128ENS_12float_e4m3_tEfNS_4arch4Sm90ELb0ELb1ELb1ELb1ELb0ELb0ELb0ELb1ELb1ELb1ELb1ELb0EEENS1_21CollectiveEpilogueFwdINS6_IJSA_SA_SA_EEES9_NS_10bfloat16_tESF_Li256ELb1ELb1ELb1ELb1EEENS1_36VarlenDynamicPersistentTileSchedulerILi128ELi128ELi256ELi128ELb1ELb1ELb1ELb1ELb0ELb1EEEEEEEEEvNT_6ParamsE)
        /*0074*/ 	.word	0x00000000


	//----- nvinfo : EIATTR_REGCOUNT
	.align		4
.L_30:
        /*0078*/ 	.byte	0x04, 0x2f
        /*007a*/ 	.short	(.L_32 - .L_31)
	.align		4
.L_31:
        /*007c*/ 	.word	index@(_ZN7cutlass13device_kernelIN5flash11enable_sm90INS1_16FlashAttnFwdSm90INS1_25CollectiveMainloopFwdSm90ILi2EN4cute5tupleIJNS5_1CILi1EEES8_S8_EEENS6_IJNS7_ILi128EEESA_NS7_ILi192EEEEEELi128ENS_12float_e4m3_tEfNS_4arch4Sm90ELb0ELb1ELb1ELb0ELb0ELb0ELb0ELb1ELb1ELb1ELb1ELb0EEENS1_21CollectiveEpilogueFwdINS6_IJSA_SA_SA_EEES9_NS_10bfloat16_tESF_Li256ELb0ELb1ELb1ELb1EEENS1_19SingleTileSchedulerILb0ELb1ELb1ELi128EEEEEEEEEvNT_6ParamsE)
        /*0080*/ 	.word	0x00000004


	//----- nvinfo : EIATTR_FRAME_SIZE
	.align		4
.L_32:
        /*0084*/ 	.byte	0x04, 0x11
        /*0086*/ 	.short	(.L_34 - .L_33)
	.align		4
.L_33:
        /*0088*/ 	.word	index@(_ZN7cutlass13device_kernelIN5flash11enable_sm90INS1_16FlashAttnFwdSm90INS1_25CollectiveMainloopFwdSm90ILi2EN4cute5tupleIJNS5_1CILi1EEES8_S8_EEENS6_IJNS7_ILi128EEESA_NS7_ILi192EEEEEELi128ENS_12float_e4m3_tEfNS_4arch4Sm90ELb0ELb1ELb1ELb0ELb0ELb0ELb0ELb1ELb1ELb1ELb1ELb0EEENS1_21CollectiveEpilogueFwdINS6_IJSA_SA_SA_EEES9_NS_10bfloat16_tESF_Li256ELb0ELb1ELb1ELb1EEENS1_19SingleTileSchedulerILb0ELb1ELb1ELi128EEEEEEEEEvNT_6ParamsE)
        /*008c*/ 	.word	0x00000000


	//----- nvinfo : EIATTR_REGCOUNT
	.align		4
.L_34:
        /*0090*/ 	.byte	0x04, 0x2f
        /*0092*/ 	.short	(.L_36 - .L_35)
	.align		4
.L_35:
        /*0094*/ 	.word	index@(_ZN7cutlass13device_kernelIN5flash11enable_sm90INS1_16FlashAttnFwdSm90INS1_25CollectiveMainloopFwdSm90ILi2EN4cute5tupleIJNS5_1CILi1EEES8_S8_EEENS6_IJNS7_ILi128EEENS7_ILi160EEENS7_ILi192EEEEEELi128ENS_12float_e4m3_tEfNS_4arch4Sm90ELb0ELb0ELb1ELb1ELb0ELb1ELb0ELb1ELb1ELb1ELb1ELb0EEENS1_21CollectiveEpilogueFwdINS6_IJSA_SA_SB_EEES9_NS_10bfloat16_tESG_Li256ELb1ELb1ELb1ELb1EEENS1_36VarlenDynamicPersistentTileSchedulerILi128ELi160ELi256ELi128ELb1ELb1ELb1ELb0ELb1ELb1EEEEEEEEEvNT_6ParamsE)
        /*0098*/ 	.word	0x00000004


	//----- nvinfo : EIATTR_FRAME_SIZE
	.align		4
.L_36:
        /*009c*/ 	.byte	0x04, 0x11
        /*009e*/ 	.short	(.L_38 - .L_37)
	.align		4
.L_37:
        /*00a0*/ 	.word	index@(_ZN7cutlass13device_kernelIN5flash11enable_sm90INS1_16FlashAttnFwdSm90INS1_25CollectiveMainloopFwdSm90ILi2EN4cute5tupleIJNS5_1CILi1EEES8_S8_EEENS6_IJNS7_ILi128EEENS7_ILi160EEENS7_ILi192EEEEEELi128ENS_12float_e4m3_tEfNS_4arch4Sm90ELb0ELb0ELb1ELb1ELb0ELb1ELb0ELb1ELb1ELb1ELb1ELb0EEENS1_21CollectiveEpilogueFwdINS6_IJSA_SA_SB_EEES9_NS_10bfloat16_tESG_Li256ELb1ELb1ELb1ELb1EEENS1_36VarlenDynamicPersistentTileSchedulerILi128ELi160ELi256ELi128ELb1ELb1ELb1ELb0ELb1ELb1EEEEEEEEEvNT_6ParamsE)
        /*00a4*/ 	.word	0x00000000


	//----- nvinfo : EIATTR_REGCOUNT
	.align		4
.L_38:
        /*00a8*/ 	.byte	0x04, 0x2f
        /*00aa*/ 	.short	(.L_40 - .L_39)
	.align		4
.L_39:
        /*00ac*/ 	.word	index@(_ZN7cutlass13device_kernelIN5flash11enable_sm90INS1_16FlashAttnFwdSm90INS1_25CollectiveMainloopFwdSm90ILi2EN4cute5tupleIJNS5_1CILi1EEES8_S8_EEENS6_IJNS7_ILi128EEENS7_ILi160EEENS7_ILi192EEEEEELi128ENS_12float_e4m3_tEfNS_4arch4Sm90ELb0ELb0ELb1ELb1ELb0ELb0ELb0ELb1ELb1ELb1ELb1ELb0EEENS1_21CollectiveEpilogueFwdINS6_IJSA_SA_SB_EEES9_NS_10bfloat16_tESG_Li256ELb1ELb1ELb1ELb1EEENS1_36VarlenDynamicPersistentTileSchedulerILi128ELi160ELi256ELi128ELb1ELb1ELb1ELb0ELb1ELb1EEEEEEEEEvNT_6ParamsE)
        /*00b0*/ 	.word	0x00000004


	//----- nvinfo : EIATTR_FRAME_SIZE
	.align		4
.L_40:
        /*00b4*/ 	.byte	0x04, 0x11
        /*00b6*/ 	.short	(.L_42 - .L_41)
	.align		4
.L_41:
        /*00b8*/ 	.word	index@(_ZN7cutlass13device_kernelIN5flash11enable_sm90INS1_16FlashAttnFwdSm90INS1_25CollectiveMainloopFwdSm90ILi2EN4cute5tupleIJNS5_1CILi1EEES8_S8_EEENS6_IJNS7_ILi128EEENS7_ILi160EEENS7_ILi192EEEEEELi128ENS_12float_e4m3_tEfNS_4arch4Sm90ELb0ELb0ELb1ELb1ELb0ELb0ELb0ELb1ELb1ELb1ELb1ELb0EEENS1_21CollectiveEpilogueFwdINS6_IJSA_SA_SB_EEES9_NS_10bfloat16_tESG_Li256ELb1ELb1ELb1ELb1EEENS1_36VarlenDynamicPersistentTileSchedulerILi128ELi160ELi256ELi128ELb1ELb1ELb1ELb0ELb1ELb1EEEEEEEEEvNT_6ParamsE)
        /*00bc*/ 	.word	0x00000000


	//----- nvinfo : EIATTR_REGCOUNT
	.align		4
.L_42:
        /*00c0*/ 	.byte	0x04, 0x2f
        /*00c2*/ 	.short	(.L_44 - .L_43)
	.align		4
.L_43:
        /*00c4*/ 	.word	index@(_ZN7cutlass13device_kernelIN5flash11enable_sm90INS1_16FlashAttnFwdSm90INS1_25CollectiveMainloopFwdSm90ILi2EN4cute5tupleIJNS5_1CILi1EEES8_S8_EEENS6_IJNS7_ILi128EEENS7_ILi160EEENS7_ILi192EEEEEELi128ENS_12float_e4m3_tEfNS_4arch4Sm90ELb0ELb0ELb1ELb0ELb0ELb0ELb0ELb1ELb1ELb1ELb1ELb0EEENS1_21CollectiveEpilogueFwdINS6_IJSA_SA_SB_EEES9_NS_10bfloat16_tESG_Li256ELb0ELb1ELb1ELb1EEENS1_19SingleTileSchedulerILb0ELb1ELb1ELi128EEEEEEEEEvNT_6ParamsE)
        /*00c8*/ 	.word	0x00000004


	//----- nvinfo : EIATTR_FRAME_SIZE
	.align		4
.L_44:
        /*00cc*/ 	.byte	0x04, 0x11
        /*00ce*/ 	.short	(.L_46 - .L_45)
	.align		4
.L_45:
        /*00d0*/ 	.word	index@(_ZN7cutlass13device_kernelIN5flash11enable_sm90INS1_16FlashAttnFwdSm90INS1_25CollectiveMainloopFwdSm90ILi2EN4cute5tupleIJNS5_1CILi1EEES8_S8_EEENS6_IJNS7_ILi128EEENS7_ILi160EEENS7_ILi192EEEEEELi128ENS_12float_e4m3_tEfNS_4arch4Sm90ELb0ELb0ELb1ELb0ELb0ELb0ELb0ELb1ELb1ELb1ELb1ELb0EEENS1_21CollectiveEpilogueFwdINS6_IJSA_SA_SB_EEES9_NS_10bfloat16_tESG_Li256ELb0ELb1ELb1ELb1EEENS1_19SingleTileSchedulerILb0ELb1ELb1ELi128EEEEEEEEEvNT_6ParamsE)
        /*00d4*/ 	.word	0x00000000


	//----- nvinfo : EIATTR_MIN_STACK_SIZE
	.align		4
.L_46:
        /*00d8*/ 	.byte	0x04, 0x12
        /*00da*/ 	.short	(.L_48 - .L_47)
	.align		4
.L_47:
        /*00dc*/ 	.word	index@(_ZN7cutlass13device_kernelIN5flash11enable_sm90INS1_16FlashAttnFwdSm90INS1_25CollectiveMainloopFwdSm90ILi2EN4cute5tupleIJNS5_1CILi1EEES8_S8_EEENS6_IJNS7_ILi128EEENS7_ILi160EEENS7_ILi192EEEEEELi128ENS_12float_e4m3_tEfNS_4arch4Sm90ELb0ELb0ELb1ELb0ELb0ELb0ELb0ELb1ELb1ELb1ELb1ELb0EEENS1_21CollectiveEpilogueFwdINS6_IJSA_SA_SB_EEES9_NS_10bfloat16_tESG_Li256ELb0ELb1ELb1ELb1EEENS1_19SingleTileSchedulerILb0ELb1ELb1ELi128EEEEEEEEEvNT_6ParamsE)
        /*00e0*/ 	.word	0x00000000


	//----- nvinfo : EIATTR_MIN_STACK_SIZE
	.align		4
.L_48:
        /*00e4*/ 	.byte	0x04, 0x12
        /*00e6*/ 	.short	(.L_50 - .L_49)
	.align		4
.L_49:
        /*00e8*/ 	.word	index@(_ZN7cutlass13device_kernelIN5flash11enable_sm90INS1_16FlashAttnFwdSm90INS1_25CollectiveMainloopFwdSm90ILi2EN4cute5tupleIJNS5_1CILi1EEES8_S8_EEENS6_IJNS7_ILi128EEENS7_ILi160EEENS7_ILi192EEEEEELi128ENS_12float_e4m3_tEfNS_4arch4Sm90ELb0ELb0ELb1ELb1ELb0ELb0ELb0ELb1ELb1ELb1ELb1ELb0EEENS1_21CollectiveEpilogueFwdINS6_IJSA_SA_SB_EEES9_NS_10bfloat16_tESG_Li256ELb1ELb1ELb1ELb1EEENS1_36VarlenDynamicPersistentTileSchedulerILi128ELi160ELi256ELi128ELb1ELb1ELb1ELb0ELb1ELb1EEEEEEEEEvNT_6ParamsE)
        /*00ec*/ 	.word	0x00000000


	//----- nvinfo : EIATTR_MIN_STACK_SIZE
	.align		4
.L_50:
        /*00f0*/ 	.byte	0x04, 0x12
        /*00f2*/ 	.short	(.L_52 - .L_51)
	.align		4
.L_51:
        /*00f4*/ 	.word	index@(_ZN7cutlass13device_kernelIN5flash11enable_sm90INS1_16FlashAttnFwdSm90INS1_25CollectiveMainloopFwdSm90ILi2EN4cute5tupleIJNS5_1CILi1EEES8_S8_EEENS6_IJNS7_ILi128EEENS7_ILi160EEENS7_ILi192EEEEEELi128ENS_12float_e4m3_tEfNS_4arch4Sm90ELb0ELb0ELb1ELb1ELb0ELb1ELb0ELb1ELb1ELb1ELb1ELb0EEENS1_21CollectiveEpilogueFwdINS6_IJSA_SA_SB_EEES9_NS_10bfloat16_tESG_Li256ELb1ELb1ELb1ELb1EEENS1_36VarlenDynamicPersistentTileSchedulerILi128ELi160ELi256ELi128ELb1ELb1ELb1ELb0ELb1ELb1EEEEEEEEEvNT_6ParamsE)
        /*00f8*/ 	.word	0x00000000


	//----- nvinfo : EIATTR_MIN_STACK_SIZE
	.align		4
.L_52:
        /*00fc*/ 	.byte	0x04, 0x12
        /*00fe*/ 	.short	(.L_54 - .L_53)
	.align		4
.L_53:
        /*0100*/ 	.word	index@(_ZN7cutlass13device_kernelIN5flash11enable_sm90INS1_16FlashAttnFwdSm90INS1_25CollectiveMainloopFwdSm90ILi2EN4cute5tupleIJNS5_1CILi1EEES8_S8_EEENS6_IJNS7_ILi128EEESA_NS7_ILi192EEEEEELi128ENS_12float_e4m3_tEfNS_4arch4Sm90ELb0ELb1ELb1ELb0ELb0ELb0ELb0ELb1ELb1ELb1ELb1ELb0EEENS1_21CollectiveEpilogueFwdINS6_IJSA_SA_SA_EEES9_NS_10bfloat16_tESF_Li256ELb0ELb1ELb1ELb1EEENS1_19SingleTileSchedulerILb0ELb1ELb1ELi128EEEEEEEEEvNT_6ParamsE)
        /*0104*/ 	.word	0x00000000


	//----- nvinfo : EIATTR_MIN_STACK_SIZE
	.align		4
.L_54:
        /*0108*/ 	.byte	0x04, 0x12
        /*010a*/ 	.short	(.L_56 - .L_55)
	.align		4
.L_55:
        /*010c*/ 	.word	index@(_ZN7cutlass13device_kernelIN5flash11enable_sm90INS1_16FlashAttnFwdSm90INS1_25CollectiveMainloopFwdSm90ILi2EN4cute5tupleIJNS5_1CILi1EEES8_S8_EEENS6_IJNS7_ILi128EEESA_NS7_ILi192EEEEEELi128ENS_12float_e4m3_tEfNS_4arch4Sm90ELb0ELb1ELb1ELb1ELb0ELb0ELb0ELb1ELb1ELb1ELb1ELb0EEENS1_21CollectiveEpilogueFwdINS6_IJSA_SA_SA_EEES9_NS_10bfloat16_tESF_Li256ELb1ELb1ELb1ELb1EEENS1_36VarlenDynamicPersistentTileSchedulerILi128ELi128ELi256ELi128ELb1ELb1ELb1ELb1ELb0ELb1EEEEEEEEEvNT_6ParamsE)
        /*0110*/ 	.word	0x00000000


	//----- nvinfo : EIATTR_MIN_STACK_SIZE
	.align		4
.L_56:
        /*0114*/ 	.byte	0x04, 0x12
        /*0116*/ 	.short	(.L_58 - .L_57)
	.align		4
.L_57:
        /*0118*/ 	.word	index@(_ZN7cutlass13device_kernelIN5flash11enable_sm90INS1_16FlashAttnFwdSm90INS1_25CollectiveMainloopFwdSm90ILi2EN4cute5tupleIJNS5_1CILi1EEES8_S8_EEENS6_IJNS7_ILi128EEESA_NS7_ILi192EEEEEELi128ENS_12float_e4m3_tEfNS_4arch4Sm90ELb0ELb1ELb1ELb1ELb0ELb1ELb0ELb1ELb1ELb1ELb1ELb0EEENS1_21CollectiveEpilogueFwdINS6_IJSA_SA_SA_EEES9_NS_10bfloat16_tESF_Li256ELb1ELb1ELb1ELb1EEENS1_36VarlenDynamicPersistentTileSchedulerILi128ELi128ELi256ELi128ELb1ELb1ELb1ELb1ELb0ELb1EEEEEEEEEvNT_6ParamsE)
        /*011c*/ 	.word	0x00000000


	//----- nvinfo : EIATTR_MIN_STACK_SIZE
	.align		4
.L_58:
        /*0120*/ 	.byte	0x04, 0x12
        /*0122*/ 	.short	(.L_60 - .L_59)
	.align		4
.L_59:
        /*0124*/ 	.word	index@(_ZN7cutlass13device_kernelIN5flash11enable_sm90INS1_16FlashAttnFwdSm90INS1_25CollectiveMainloopFwdSm90ILi2EN4cute5tupleIJNS5_1CILi1EEES8_S8_EEENS6_IJNS7_ILi128EEENS7_ILi160EEENS7_ILi192EEEEEELi128ENS_12float_e4m3_tEfNS_4arch4Sm90ELb1ELb0ELb1ELb0ELb0ELb0ELb0ELb1ELb1ELb1ELb1ELb0EEENS1_21CollectiveEpilogueFwdINS6_IJSA_SA_SB_EEES9_NS_10bfloat16_tESG_Li256ELb0ELb1ELb1ELb1EEENS1_19SingleTileSchedulerILb0ELb1ELb1ELi128EEEEEEEEEvNT_6ParamsE)
        /*0128*/ 	.word	0x00000000


	//----- nvinfo : EIATTR_MIN_STACK_SIZE
	.align		4
.L_60:
        /*012c*/ 	.byte	0x04, 0x12
        /*012e*/ 	.short	(.L_62 - .L_61)
	.align		4
.L_61:
        /*0130*/ 	.word	index@(_ZN7cutlass13device_kernelIN5flash11enable_sm90INS1_16FlashAttnFwdSm90INS1_25CollectiveMainloopFwdSm90ILi2EN4cute5tupleIJNS5_1CILi1EEES8_S8_EEENS6_IJNS7_ILi128EEENS7_ILi160EEENS7_ILi192EEEEEELi128ENS_12float_e4m3_tEfNS_4arch4Sm90ELb1ELb0ELb1ELb1ELb0ELb0ELb0ELb1ELb1ELb1ELb1ELb0EEENS1_21CollectiveEpilogueFwdINS6_IJSA_SA_SB_EEES9_NS_10bfloat16_tESG_Li256ELb1ELb1ELb1ELb1EEENS1_36VarlenDynamicPersistentTileSchedulerILi128ELi160ELi256ELi128ELb1ELb1ELb1ELb1ELb1ELb1EEEEEEEEEvNT_6ParamsE)
        /*0134*/ 	.word	0x00000000


	//----- nvinfo : EIATTR_MIN_STACK_SIZE
	.align		4
.L_62:
        /*0138*/ 	.byte	0x04, 0x12
        /*013a*/ 	.short	(.L_64 - .L_63)
	.align		4
.L_63:
        /*013c*/ 	.word	index@(_ZN7cutlass13device_kernelIN5flash11enable_sm90INS1_16FlashAttnFwdSm90INS1_25CollectiveMainloopFwdSm90ILi2EN4cute5tupleIJNS5_1CILi1EEES8_S8_EEENS6_IJNS7_ILi128EEENS7_ILi160EEENS7_ILi192EEEEEELi128ENS_12float_e4m3_tEfNS_4arch4Sm90ELb1ELb0ELb1ELb1ELb0ELb1ELb0ELb1ELb1ELb1ELb1ELb0EEENS1_21CollectiveEpilogueFwdINS6_IJSA_SA_SB_EEES9_NS_10bfloat16_tESG_Li256ELb1ELb1ELb1ELb1EEENS1_36VarlenDynamicPersistentTileSchedulerILi128ELi160ELi256ELi128ELb1ELb1ELb1ELb1ELb1ELb1EEEEEEEEEvNT_6ParamsE)
        /*0140*/ 	.word	0x00000000
.L_64:


//--------------------- .nv.compat                --------------------------
	.section	.nv.compat,"",@"SHT_CUDA_COMPAT_INFO"
	.align	4
        /*0000*/ 	.byte	0x02, 0x09, 0x01, 0x00, 0x02, 0x02, 0x01, 0x00, 0x02, 0x05, 0x05, 0x00, 0x03, 0x07, 0x01, 0x01
        /*0010*/ 	.byte	0x02, 0x03, 0x00, 0x00, 0x02, 0x06, 0x01, 0x00, 0x04, 0x0b, 0x08, 0x00, 0x09, 0x00, 0x00, 0x00
        /*0020*/ 	.byte	0x00, 0x00, 0x00, 0x00


//--------------------- .nv.info._ZN7cutlass13device_kernelIN5flash11enable_sm90INS1_16FlashAttnFwdSm90INS1_25CollectiveMainloopFwdSm90ILi2EN4cute5tupleIJNS5_1CILi1EEES8_S8_EEENS6_IJNS7_ILi128EEENS7_ILi160EEENS7_ILi192EEEEEELi128ENS_12float_e4m3_tEfNS_4arch4Sm90ELb0ELb0ELb1ELb0ELb0ELb0ELb0ELb1ELb1ELb1ELb1ELb0EEENS1_21CollectiveEpilogueFwdINS6_IJSA_SA_SB_EEES9_NS_10bfloat16_tESG_Li256ELb0ELb1ELb1ELb1EEENS1_19SingleTileSchedulerILb0ELb1ELb1ELi128EEEEEEEEEvNT_6ParamsE --------------------------
	.section	.nv.info._ZN7cutlass13device_kernelIN5flash11enable_sm90INS1_16FlashAttnFwdSm90INS1_25CollectiveMainloopFwdSm90ILi2EN4cute5tupleIJNS5_1CILi1EEES8_S8_EEENS6_IJNS7_ILi128EEENS7_ILi160EEENS7_ILi192EEEEEELi128ENS_12float_e4m3_tEfNS_4arch4Sm90ELb0ELb0ELb1ELb0ELb0ELb0ELb0ELb1ELb1ELb1ELb1ELb0EEENS1_21CollectiveEpilogueFwdINS6_IJSA_SA_SB_EEES9_NS_10bfloat16_tESG_Li256ELb0ELb1ELb1ELb1EEENS1_19SingleTileSchedulerILb0ELb1ELb1ELi128EEEEEEEEEvNT_6ParamsE,"",@"SHT_CUDA_INFO"
	.sectionflags	@""
	.align	4


	//----- nvinfo : EIATTR_CUDA_API_VERSION
	.align		4
        /*0000*/ 	.byte	0x04, 0x37
        /*0002*/ 	.short	(.L_66 - .L_65)
.L_65:
        /*0004*/ 	.word	0x00000082


	//----- nvinfo : EIATTR_KPARAM_INFO
	.align		4
.L_66:
        /*0008*/ 	.byte	0x04, 0x17
        /*000a*/ 	.short	(.L_68 - .L_67)
.L_67:
        /*000c*/ 	.word	0x00000000
        /*0010*/ 	.short	0x0000
        /*0012*/ 	.short	0x0000
        /*0014*/ 	.byte	0x00, 0xf0, 0x01, 0x28


	//----- nvinfo : EIATTR_SPARSE_MMA_MASK
	.align		4
.L_68:
        /*0018*/ 	.byte	0x03, 0x50
        /*001a*/ 	.short	0x0000


	//----- nvinfo : EIATTR_MAXREG_COUNT
	.align		4
        /*001c*/ 	.byte	0x03, 0x1b
        /*001e*/ 	.short	0x00a8


	//----- nvinfo : EIATTR_MERCURY_ISA_VERSION
	.align		4
        /*0020*/ 	.byte	0x03, 0x5f
        /*0022*/ 	.short	0x0101


	//----- nvinfo : EIATTR_VRC_CTA_INIT_COUNT
	.align		4
        /*0024*/ 	.byte	0x02, 0x4a
	.zero		1
	.zero		1


	//----- nvinfo : EIATTR_EXIT_INSTR_OFFSETS
	.align		4
        /*0028*/ 	.byte	0x04, 0x1c
        /*002a*/ 	.short	(.L_70 - .L_69)


	//   ....[0]....
.L_69:
        /*002c*/ 	.word	0x00000010


	//----- nvinfo : EIATTR_MAX_THREADS
	.align		4
.L_70:
        /*0030*/ 	.byte	0x04, 0x05
        /*0032*/ 	.short	(.L_72 - .L_71)
.L_71:
        /*0034*/ 	.word	0x00000180
        /*0038*/ 	.word	0x00000001
        /*003c*/ 	.word	0x00000001


	//----- nvinfo : EIATTR_CBANK_PARAM_SIZE
	.align		4
.L_72:
        /*0040*/ 	.byte	0x03, 0x19
        /*0042*/ 	.short	0x0a00


	//----- nvinfo : EIATTR_PARAM_CBANK
	.align		4
        /*0044*/ 	.byte	0x04, 0x0a
        /*0046*/ 	.short	(.L_74 - .L_73)
	.align		4
.L_73:
        /*0048*/ 	.word	index@(.nv.constant0._ZN7cutlass13device_kernelIN5flash11enable_sm90INS1_16FlashAttnFwdSm90INS1_25CollectiveMainloopFwdSm90ILi2EN4cute5tupleIJNS5_1CILi1EEES8_S8_EEENS6_IJNS7_ILi128EEENS7_ILi160EEENS7_ILi192EEEEEELi128ENS_12float_e4m3_tEfNS_4arch4Sm90ELb0ELb0ELb1ELb0ELb0ELb0ELb0ELb1ELb1ELb1ELb1ELb0EEENS1_21CollectiveEpilogueFwdINS6_IJSA_SA_SB_EEES9_NS_10bfloat16_tESG_Li256ELb0ELb1ELb1ELb1EEENS1_19SingleTileSchedulerILb0ELb1ELb1ELi128EEEEEEEEEvNT_6ParamsE)
        /*004c*/ 	.short	0x0380
        /*004e*/ 	.short	0x0a00


	//----- nvinfo : EIATTR_SW_WAR
	.align		4
.L_74:
        /*0050*/ 	.byte	0x04, 0x36
        /*0052*/ 	.short	(.L_76 - .L_75)
.L_75:
        /*0054*/ 	.word	0x00000008
.L_76:


//--------------------- .nv.info._ZN7cutlass13device_kernelIN5flash11enable_sm90INS1_16FlashAttnFwdSm90INS1_25CollectiveMainloopFwdSm90ILi2EN4cute5tupleIJNS5_1CILi1EEES8_S8_EEENS6_IJNS7_ILi128EEENS7_ILi160EEENS7_ILi192EEEEEELi128ENS_12float_e4m3_tEfNS_4arch4Sm90ELb0ELb0ELb1ELb1ELb0ELb0ELb0ELb1ELb1ELb1ELb1ELb0EEENS1_21CollectiveEpilogueFwdINS6_IJSA_SA_SB_EEES9_NS_10bfloat16_tESG_Li256ELb1ELb1ELb1ELb1EEENS1_36VarlenDynamicPersistentTileSchedulerILi128ELi160ELi256ELi128ELb1ELb1ELb1ELb0ELb1ELb1EEEEEEEEEvNT_6ParamsE --------------------------
	.section	.nv.info._ZN7cutlass13device_kernelIN5flash11enable_sm90INS1_16FlashAttnFwdSm90INS1_25CollectiveMainloopFwdSm90ILi2EN4cute5tupleIJNS5_1CILi1EEES8_S8_EEENS6_IJNS7_ILi128EEENS7_ILi160EEENS7_ILi192EEEEEELi128ENS_12float_e4m3_tEfNS_4arch4Sm90ELb0ELb0ELb1ELb1ELb0ELb0ELb0ELb1ELb1ELb1ELb1ELb0EEENS1_21CollectiveEpilogueFwdINS6_IJSA_SA_SB_EEES9_NS_10bfloat16_tESG_Li256ELb1ELb1ELb1ELb1EEENS1_36VarlenDynamicPersistentTileSchedulerILi128ELi160ELi256ELi128ELb1ELb1ELb1ELb0ELb1ELb1EEEEEEEEEvNT_6ParamsE,"",@"SHT_CUDA_INFO"
	.sectionflags	@""
	.align	4


	//----- nvinfo : EIATTR_CUDA_API_VERSION
	.align		4
        /*0000*/ 	.byte	0x04, 0x37
        /*0002*/ 	.short	(.L_78 - .L_77)
.L_77:
        /*0004*/ 	.word	0x00000082


	//----- nvinfo : EIATTR_KPARAM_INFO
	.align		4
.L_78:
        /*0008*/ 	.byte	0x04, 0x17
        /*000a*/ 	.short	(.L_80 - .L_79)
.L_79:
        /*000c*/ 	.word	0x00000000
        /*0010*/ 	.short	0x0000
        /*0012*/ 	.short	0x0000
        /*0014*/ 	.byte	0x00, 0xf0, 0x01, 0x2a


	//----- nvinfo : EIATTR_SPARSE_MMA_MASK
	.align		4
.L_80:
        /*0018*/ 	.byte	0x03, 0x50
        /*001a*/ 	.short	0x0000


	//----- nvinfo : EIATTR_MAXREG_COUNT
	.align		4
        /*001c*/ 	.byte	0x03, 0x1b
        /*001e*/ 	.short	0x00a8


	//----- nvinfo : EIATTR_MERCURY_ISA_VERSION
	.align		4
        /*0020*/ 	.byte	0x03, 0x5f
        /*0022*/ 	.short	0x0101


	//----- nvinfo : EIATTR_VRC_CTA_INIT_COUNT
	.align		4
        /*0024*/ 	.byte	0x02, 0x4a
	.zero		1
	.zero		1


	//----- nvinfo : EIATTR_EXIT_INSTR_OFFSETS
	.align		4
        /*0028*/ 	.byte	0x04, 0x1c
        /*002a*/ 	.short	(.L_82 - .L_81)


	//   ....[0]....
.L_81:
        /*002c*/ 	.word	0x00000010


	//----- nvinfo : EIATTR_MAX_THREADS
	.align		4
.L_82:
        /*0030*/ 	.byte	0x04, 0x05
        /*0032*/ 	.short	(.L_84 - .L_83)
.L_83:
        /*0034*/ 	.word	0x00000180
        /*0038*/ 	.word	0x00000001
        /*003c*/ 	.word	0x00000001


	//----- nvinfo : EIATTR_CBANK_PARAM_SIZE
	.align		4
.L_84:
        /*0040*/ 	.byte	0x03, 0x19
        /*0042*/ 	.short	0x0a80


	//----- nvinfo : EIATTR_PARAM_CBANK
	.align		4
        /*0044*/ 	.byte	0x04, 0x0a
        /*0046*/ 	.short	(.L_86 - .L_85)
	.align		4
.L_85:
        /*0048*/ 	.word	index@(.nv.constant0._ZN7cutlass13device_kernelIN5flash11enable_sm90INS1_16FlashAttnFwdSm90INS1_25CollectiveMainloopFwdSm90ILi2EN4cute5tupleIJNS5_1CILi1EEES8_S8_EEENS6_IJNS7_ILi128EEENS7_ILi160EEENS7_ILi192EEEEEELi128ENS_12float_e4m3_tEfNS_4arch4Sm90ELb0ELb0ELb1ELb1ELb0ELb0ELb0ELb1ELb1ELb1ELb1ELb0EEENS1_21CollectiveEpilogueFwdINS6_IJSA_SA_SB_EEES9_NS_10bfloat16_tESG_Li256ELb1ELb1ELb1ELb1EEENS1_36VarlenDynamicPersistentTileSchedulerILi128ELi160ELi256ELi128ELb1ELb1ELb1ELb0ELb1ELb1EEEEEEEEEvNT_6ParamsE)
        /*004c*/ 	.short	0x0380
        /*004e*/ 	.short	0x0a80


	//----- nvinfo : EIATTR_SW_WAR
	.align		4
.L_86:
        /*0050*/ 	.byte	0x04, 0x36
        /*0052*/ 	.short	(.L_88 - .L_87)
.L_87:
        /*0054*/ 	.word	0x00000008
.L_88:


//--------------------- .nv.info._ZN7cutlass13device_kernelIN5flash11enable_sm90INS1_16FlashAttnFwdSm90INS1_25CollectiveMainloopFwdSm90ILi2EN4cute5tupleIJNS5_1CILi1EEES8_S8_EEENS6_IJNS7_ILi128EEENS7_ILi160EEENS7_ILi192EEEEEELi128ENS_12float_e4m3_tEfNS_4arch4Sm90ELb0ELb0ELb1ELb1ELb0ELb1ELb0ELb1ELb1ELb1ELb1ELb0EEENS1_21CollectiveEpilogueFwdINS6_IJSA_SA_SB_EEES9_NS_10bfloat16_tESG_Li256ELb1ELb1ELb1ELb1EEENS1_36VarlenDynamicPersistentTileSchedulerILi128ELi160ELi256ELi128ELb1ELb1ELb1ELb0ELb1ELb1EEEEEEEEEvNT_6ParamsE --------------------------
	.section	.nv.info._ZN7cutlass13device_kernelIN5flash11enable_sm90INS1_16FlashAttnFwdSm90INS1_25CollectiveMainloopFwdSm90ILi2EN4cute5tupleIJNS5_1CILi1EEES8_S8_EEENS6_IJNS7_ILi128EEENS7_ILi160EEENS7_ILi192EEEEEELi128ENS_12float_e4m3_tEfNS_4arch4Sm90ELb0ELb0ELb1ELb1ELb0ELb1ELb0ELb1ELb1ELb1ELb1ELb0EEENS1_21CollectiveEpilogueFwdINS6_IJSA_SA_SB_EEES9_NS_10bfloat16_tESG_Li256ELb1ELb1ELb1ELb1EEENS1_36VarlenDynamicPersistentTileSchedulerILi128ELi160ELi256ELi128ELb1ELb1ELb1ELb0ELb1ELb1EEEEEEEEEvNT_6ParamsE,"",@"SHT_CUDA_INFO"
	.sectionflags	@""
	.align	4


	//----- nvinfo : EIATTR_CUDA_API_VERSION
	.align		4
        /*0000*/ 	.byte	0x04, 0x37
        /*0002*/ 	.short	(.L_90 - .L_89)
.L_89:
        /*0004*/ 	.word	0x00000082


	//----- nvinfo : EIATTR_KPARAM_INFO
	.align		4
.L_90:
        /*0008*/ 	.byte	0x04, 0x17
        /*000a*/ 	.short	(.L_92 - .L_91)
.L_91:
        /*000c*/ 	.word	0x00000000
        /*0010*/ 	.short	0x0000
        /*0012*/ 	.short	0x0000
        /*0014*/ 	.byte	0x00, 0xf0, 0x01, 0x2a


	//----- nvinfo : EIATTR_SPARSE_MMA_MASK
	.align		4
.L_92:
        /*0018*/ 	.byte	0x03, 0x50
        /*001a*/ 	.short	0x0000


	//----- nvinfo : EIATTR_MAXREG_COUNT
	.align		4
        /*001c*/ 	.byte	0x03, 0x1b
        /*001e*/ 	.short	0x00a8


	//----- nvinfo : EIATTR_MERCURY_ISA_VERSION
	.align		4
        /*0020*/ 	.byte	0x03, 0x5f
        /*0022*/ 	.short	0x0101


	//----- nvinfo : EIATTR_VRC_CTA_INIT_COUNT
	.align		4
        /*0024*/ 	.byte	0x02, 0x4a
	.zero		1
	.zero		1


	//----- nvinfo : EIATTR_EXIT_INSTR_OFFSETS
	.align		4
        /*0028*/ 	.byte	0x04, 0x1c
        /*002a*/ 	.short	(.L_94 - .L_93)


	//   ....[0]....
.L_93:
        /*002c*/ 	.word	0x00000010


	//----- nvinfo : EIATTR_MAX_THREADS
	.align		4
.L_94:
        /*0030*/ 	.byte	0x04, 0x05
        /*0032*/ 	.short	(.L_96 - .L_95)
.L_95:
        /*0034*/ 	.word	0x00000180
        /*0038*/ 	.word	0x00000001
        /*003c*/ 	.word	0x00000001


	//----- nvinfo : EIATTR_CBANK_PARAM_SIZE
	.align		4
.L_96:
        /*0040*/ 	.byte	0x03, 0x19
        /*0042*/ 	.short	0x0a80


	//----- nvinfo : EIATTR_PARAM_CBANK
	.align		4
        /*0044*/ 	.byte	0x04, 0x0a
        /*0046*/ 	.short	(.L_98 - .L_97)
	.align		4
.L_97:
        /*0048*/ 	.word	index@(.nv.constant0._ZN7cutlass13device_kernelIN5flash11enable_sm90INS1_16FlashAttnFwdSm90INS1_25CollectiveMainloopFwdSm90ILi2EN4cute5tupleIJNS5_1CILi1EEES8_S8_EEENS6_IJNS7_ILi128EEENS7_ILi160EEENS7_ILi192EEEEEELi128ENS_12float_e4m3_tEfNS_4arch4Sm90ELb0ELb0ELb1ELb1ELb0ELb1ELb0ELb1ELb1ELb1ELb1ELb0EEENS1_21CollectiveEpilogueFwdINS6_IJSA_SA_SB_EEES9_NS_10bfloat16_tESG_Li256ELb1ELb1ELb1ELb1EEENS1_36VarlenDynamicPersistentTileSchedulerILi128ELi160ELi256ELi128ELb1ELb1ELb1ELb0ELb1ELb1EEEEEEEEEvNT_6ParamsE)
        /*004c*/ 	.short	0x0380
        /*004e*/ 	.short	0x0a80


	//----- nvinfo : EIATTR_SW_WAR
	.align		4
.L_98:
        /*0050*/ 	.byte	0x04, 0x36
        /*0052*/ 	.short	(.L_100 - .L_99)
.L_99:
        /*0054*/ 	.word	0x00000008
.L_100:


//--------------------- .nv.info._ZN7cutlass13device_kernelIN5flash11enable_sm90INS1_16FlashAttnFwdSm90INS1_25CollectiveMainloopFwdSm90ILi2EN4cute5tupleIJNS5_1CILi1EEES8_S8_EEENS6_IJNS7_ILi128EEESA_NS7_ILi192EEEEEELi128ENS_12float_e4m3_tEfNS_4arch4Sm90ELb0ELb1ELb1ELb0ELb0ELb0ELb0ELb1ELb1ELb1ELb1ELb0EEENS1_21CollectiveEpilogueFwdINS6_IJSA_SA_SA_EEES9_NS_10bfloat16_tESF_Li256ELb0ELb1ELb1ELb1EEENS1_19SingleTileSchedulerILb0ELb1ELb1ELi128EEEEEEEEEvNT_6ParamsE --------------------------
	.section	.nv.info._ZN7cutlass13device_kernelIN5flash11enable_sm90INS1_16FlashAttnFwdSm90INS1_25CollectiveMainloopFwdSm90ILi2EN4cute5tupleIJNS5_1CILi1EEES8_S8_EEENS6_IJNS7_ILi128EEESA_NS7_ILi192EEEEEELi128ENS_12float_e4m3_tEfNS_4arch4Sm90ELb0ELb1ELb1ELb0ELb0ELb0ELb0ELb1ELb1ELb1ELb1ELb0EEENS1_21CollectiveEpilogueFwdINS6_IJSA_SA_SA_EEES9_NS_10bfloat16_tESF_Li256ELb0ELb1ELb1ELb1EEENS1_19SingleTileSchedulerILb0ELb1ELb1ELi128EEEEEEEEEvNT_6ParamsE,"",@"SHT_CUDA_INFO"
	.sectionflags	@""
	.align	4


	//----- nvinfo : EIATTR_CUDA_API_VERSION
	.align		4
        /*0000*/ 	.byte	0x04, 0x37
        /*0002*/ 	.short	(.L_102 - .L_101)
.L_101:
        /*0004*/ 	.word	0x00000082


	//----- nvinfo : EIATTR_KPARAM_INFO
	.align		4
.L_102:
        /*0008*/ 	.byte	0x04, 0x17
        /*000a*/ 	.short	(.L_104 - .L_103)
.L_103:
        /*000c*/ 	.word	0x00000000
        /*0010*/ 	.short	0x0000
        /*0012*/ 	.short	0x0000
        /*0014*/ 	.byte	0x00, 0xf0, 0x01, 0x28


	//----- nvinfo : EIATTR_SPARSE_MMA_MASK
	.align		4
.L_104:
        /*0018*/ 	.byte	0x03, 0x50
        /*001a*/ 	.short	0x0000


	//----- nvinfo : EIATTR_MAXREG_COUNT
	.align		4
        /*001c*/ 	.byte	0x03, 0x1b
        /*001e*/ 	.short	0x00a8


	//----- nvinfo : EIATTR_MERCURY_ISA_VERSION
	.align		4
        /*0020*/ 	.byte	0x03, 0x5f
        /*0022*/ 	.short	0x0101


	//----- nvinfo : EIATTR_VRC_CTA_INIT_COUNT
	.align		4
        /*0024*/ 	.byte	0x02, 0x4a
	.zero		1
	.zero		1


	//----- nvinfo : EIATTR_EXIT_INSTR_OFFSETS
	.align		4
        /*0028*/ 	.byte	0x04, 0x1c
        /*002a*/ 	.short	(.L_106 - .L_105)


	//   ....[0]....
.L_105:
        /*002c*/ 	.word	0x00000010


	//----- nvinfo : EIATTR_MAX_THREADS
	.align		4
.L_106:
        /*0030*/ 	.byte	0x04, 0x05
        /*0032*/ 	.short	(.L_108 - .L_107)
.L_107:
        /*0034*/ 	.word	0x00000180
        /*0038*/ 	.word	0x00000001
        /*003c*/ 	.word	0x00000001


	//----- nvinfo : EIATTR_CBANK_PARAM_SIZE
	.align		4
.L_108:
        /*0040*/ 	.byte	0x03, 0x19
        /*0042*/ 	.short	0x0a00


	//----- nvinfo : EIATTR_PARAM_CBANK
	.align		4
        /*0044*/ 	.byte	0x04, 0x0a
        /*0046*/ 	.short	(.L_110 - .L_109)
	.align		4
.L_109:
        /*0048*/ 	.word	index@(.nv.constant0._ZN7cutlass13device_kernelIN5flash11enable_sm90INS1_16FlashAttnFwdSm90INS1_25CollectiveMainloopFwdSm90ILi2EN4cute5tupleIJNS5_1CILi1EEES8_S8_EEENS6_IJNS7_ILi128EEESA_NS7_ILi192EEEEEELi128ENS_12float_e4m3_tEfNS_4arch4Sm90ELb0ELb1ELb1ELb0ELb0ELb0ELb0ELb1ELb1ELb1ELb1ELb0EEENS1_21CollectiveEpilogueFwdINS6_IJSA_SA_SA_EEES9_NS_10bfloat16_tESF_Li256ELb0ELb1ELb1ELb1EEENS1_19SingleTileSchedulerILb0ELb1ELb1ELi128EEEEEEEEEvNT_6ParamsE)
        /*004c*/ 	.short	0x0380
        /*004e*/ 	.short	0x0a00


	//----- nvinfo : EIATTR_SW_WAR
	.align		4
.L_110:
        /*0050*/ 	.byte	0x04, 0x36
        /*0052*/ 	.short	(.L_112 - .L_111)
.L_111:
        /*0054*/ 	.word	0x00000008
.L_112:


//--------------------- .nv.info._ZN7cutlass13device_kernelIN5flash11enable_sm90INS1_16FlashAttnFwdSm90INS1_25CollectiveMainloopFwdSm90ILi2EN4cute5tupleIJNS5_1CILi1EEES8_S8_EEENS6_IJNS7_ILi128EEESA_NS7_ILi192EEEEEELi128ENS_12float_e4m3_tEfNS_4arch4Sm90ELb0ELb1ELb1ELb1ELb0ELb0ELb0ELb1ELb1ELb1ELb1ELb0EEENS1_21CollectiveEpilogueFwdINS6_IJSA_SA_SA_EEES9_NS_10bfloat16_tESF_Li256ELb1ELb1ELb1ELb1EEENS1_36VarlenDynamicPersistentTileSchedulerILi128ELi128ELi256ELi128ELb1ELb1ELb1ELb1ELb0ELb1EEEEEEEEEvNT_6ParamsE --------------------------
	.section	.nv.info._ZN7cutlass13device_kernelIN5flash11enable_sm90INS1_16FlashAttnFwdSm90INS1_25CollectiveMainloopFwdSm90ILi2EN4cute5tupleIJNS5_1CILi1EEES8_S8_EEENS6_IJNS7_ILi128EEESA_NS7_ILi192EEEEEELi128ENS_12float_e4m3_tEfNS_4arch4Sm90ELb0ELb1ELb1ELb1ELb0ELb0ELb0ELb1ELb1ELb1ELb1ELb0EEENS1_21CollectiveEpilogueFwdINS6_IJSA_SA_SA_EEES9_NS_10bfloat16_tESF_Li256ELb1ELb1ELb1ELb1EEENS1_36VarlenDynamicPersistentTileSchedulerILi128ELi128ELi256ELi128ELb1ELb1ELb1ELb1ELb0ELb1EEEEEEEEEvNT_6ParamsE,"",@"SHT_CUDA_INFO"
	.sectionflags	@""
	.align	4


	//----- nvinfo : EIATTR_CUDA_API_VERSION
	.align		4
        /*0000*/ 	.byte	0x04, 0x37
        /*0002*/ 	.short	(.L_114 - .L_113)
.L_113:
        /*0004*/ 	.word	0x00000082


	//----- nvinfo : EIATTR_KPARAM_INFO
	.align		4
.L_114:
        /*0008*/ 	.byte	0x04, 0x17
        /*000a*/ 	.short	(.L_116 - .L_115)
.L_115:
        /*000c*/ 	.word	0x00000000
        /*0010*/ 	.short	0x0000
        /*0012*/ 	.short	0x0000
        /*0014*/ 	.byte	0x00, 0xf0, 0x01, 0x2a


	//----- nvinfo : EIATTR_SPARSE_MMA_MASK
	.align		4
.L_116:
        /*0018*/ 	.byte	0x03, 0x50
        /*001a*/ 	.short	0x0000


	//----- nvinfo : EIATTR_MAXREG_COUNT
	.align		4
        /*001c*/ 	.byte	0x03, 0x1b
        /*001e*/ 	.short	0x00a8


	//----- nvinfo : EIATTR_MERCURY_ISA_VERSION
	.align		4
        /*0020*/ 	.byte	0x03, 0x5f
        /*0022*/ 	.short	0x0101


	//----- nvinfo : EIATTR_VRC_CTA_INIT_COUNT
	.align		4
        /*0024*/ 	.byte	0x02, 0x4a
	.zero		1
	.zero		1


	//----- nvinfo : EIATTR_EXIT_INSTR_OFFSETS
	.align		4
        /*0028*/ 	.byte	0x04, 0x1c
        /*002a*/ 	.short	(.L_118 - .L_117)


	//   ....[0]....
.L_117:
        /*002c*/ 	.word	0x00000010


	//----- nvinfo : EIATTR_MAX_THREADS
	.align		4
.L_118:
        /*0030*/ 	.byte	0x04, 0x05
        /*0032*/ 	.short	(.L_120 - .L_119)
.L_119:
        /*0034*/ 	.word	0x00000180
        /*0038*/ 	.word	0x00000001
        /*003c*/ 	.word	0x00000001


	//----- nvinfo : EIATTR_CBANK_PARAM_SIZE
	.align		4
.L_120:
        /*0040*/ 	.byte	0x03, 0x19
        /*0042*/ 	.short	0x0a80


	//----- nvinfo : EIATTR_PARAM_CBANK
	.align		4
        /*0044*/ 	.byte	0x04, 0x0a
        /*0046*/ 	.short	(.L_122 - .L_121)
	.align		4
.L_121:
        /*0048*/ 	.word	index@(.nv.constant0._ZN7cutlass13device_kernelIN5flash11enable_sm90INS1_16FlashAttnFwdSm90INS1_25CollectiveMainloopFwdSm90ILi2EN4cute5tupleIJNS5_1CILi1EEES8_S8_EEENS6_IJNS7_ILi128EEESA_NS7_ILi192EEEEEELi128ENS_12float_e4m3_tEfNS_4arch4Sm90ELb0ELb1ELb1ELb1ELb0ELb0ELb0ELb1ELb1ELb1ELb1ELb0EEENS1_21CollectiveEpilogueFwdINS6_IJSA_SA_SA_EEES9_NS_10bfloat16_tESF_Li256ELb1ELb1ELb1ELb1EEENS1_36VarlenDynamicPersistentTileSchedulerILi128ELi128ELi256ELi128ELb1ELb1ELb1ELb1ELb0ELb1EEEEEEEEEvNT_6ParamsE)
        /*004c*/ 	.short	0x0380
        /*004e*/ 	.short	0x0a80


	//----- nvinfo : EIATTR_SW_WAR
	.align		4
.L_122:
        /*0050*/ 	.byte	0x04, 0x36
        /*0052*/ 	.short	(.L_124 - .L_123)
.L_123:
        /*0054*/ 	.word	0x00000008
.L_124:


//--------------------- .nv.info._ZN7cutlass13device_kernelIN5flash11enable_sm90INS1_16FlashAttnFwdSm90INS1_25CollectiveMainloopFwdSm90ILi2EN4cute5tupleIJNS5_1CILi1EEES8_S8_EEENS6_IJNS7_ILi128EEESA_NS7_ILi192EEEEEELi128ENS_12float_e4m3_tEfNS_4arch4Sm90ELb0ELb1ELb1ELb1ELb0ELb1ELb0ELb1ELb1ELb1ELb1ELb0EEENS1_21CollectiveEpilogueFwdINS6_IJSA_SA_SA_EEES9_NS_10bfloat16_tESF_Li256ELb1ELb1ELb1ELb1EEENS1_36VarlenDynamicPersistentTileSchedulerILi128ELi128ELi256ELi128ELb1ELb1ELb1ELb1ELb0ELb1EEEEEEEEEvNT_6ParamsE --------------------------
	.section	.nv.info._ZN7cutlass13device_kernelIN5flash11enable_sm90INS1_16FlashAttnFwdSm90INS1_25CollectiveMainloopFwdSm90ILi2EN4cute5tupleIJNS5_1CILi1EEES8_S8_EEENS6_IJNS7_ILi128EEESA_NS7_ILi192EEEEEELi128ENS_12float_e4m3_tEfNS_4arch4Sm90ELb0ELb1ELb1ELb1ELb0ELb1ELb0ELb1ELb1ELb1ELb1ELb0EEENS1_21CollectiveEpilogueFwdINS6_IJSA_SA_SA_EEES9_NS_10bfloat16_tESF_Li256ELb1ELb1ELb1ELb1EEENS1_36VarlenDynamicPersistentTileSchedulerILi128ELi128ELi256ELi128ELb1ELb1ELb1ELb1ELb0ELb1EEEEEEEEEvNT_6ParamsE,"",@"SHT_CUDA_INFO"
	.sectionflags	@""
	.align	4


	//----- nvinfo : EIATTR_CUDA_API_VERSION
	.align		4
        /*0000*/ 	.byte	0x04, 0x37
        /*0002*/ 	.short	(.L_126 - .L_125)
.L_125:
        /*0004*/ 	.word	0x00000082


	//----- nvinfo : EIATTR_KPARAM_INFO
	.align		4
.L_126:
        /*0008*/ 	.byte	0x04, 0x17
        /*000a*/ 	.short	(.L_128 - .L_127)
.L_127:
        /*000c*/ 	.word	0x00000000
        /*0010*/ 	.short	0x0000
        /*0012*/ 	.short	0x0000
        /*0014*/ 	.byte	0x00, 0xf0, 0x01, 0x2a


	//----- nvinfo : EIATTR_SPARSE_MMA_MASK
	.align		4
.L_128:
        /*0018*/ 	.byte	0x03, 0x50
        /*001a*/ 	.short	0x0000


	//----- nvinfo : EIATTR_MAXREG_COUNT
	.align		4
        /*001c*/ 	.byte	0x03, 0x1b
        /*001e*/ 	.short	0x00a8


	//----- nvinfo : EIATTR_MERCURY_ISA_VERSION
	.align		4
        /*0020*/ 	.byte	0x03, 0x5f
        /*0022*/ 	.short	0x0101


	//----- nvinfo : EIATTR_VRC_CTA_INIT_COUNT
	.align		4
        /*0024*/ 	.byte	0x02, 0x4a
	.zero		1
	.zero		1


	//----- nvinfo : EIATTR_EXIT_INSTR_OFFSETS
	.align		4
        /*0028*/ 	.byte	0x04, 0x1c
        /*002a*/ 	.short	(.L_130 - .L_129)


	//   ....[0]....
.L_129:
        /*002c*/ 	.word	0x00000010


	//----- nvinfo : EIATTR_MAX_THREADS
	.align		4
.L_130:
        /*0030*/ 	.byte	0x04, 0x05
        /*0032*/ 	.short	(.L_132 - .L_131)
.L_131:
        /*0034*/ 	.word	0x00000180
        /*0038*/ 	.word	0x00000001
        /*003c*/ 	.word	0x00000001


	//----- nvinfo : EIATTR_CBANK_PARAM_SIZE
	.align		4
.L_132:
        /*0040*/ 	.byte	0x03, 0x19
        /*0042*/ 	.short	0x0a80


	//----- nvinfo : EIATTR_PARAM_CBANK
	.align		4
        /*0044*/ 	.byte	0x04, 0x0a
        /*0046*/ 	.short	(.L_134 - .L_133)
	.align		4
.L_133:
        /*0048*/ 	.word	index@(.nv.constant0._ZN7cutlass13device_kernelIN5flash11enable_sm90INS1_16FlashAttnFwdSm90INS1_25CollectiveMainloopFwdSm90ILi2EN4cute5tupleIJNS5_1CILi1EEES8_S8_EEENS6_IJNS7_ILi128EEESA_NS7_ILi192EEEEEELi128ENS_12float_e4m3_tEfNS_4arch4Sm90ELb0ELb1ELb1ELb1ELb0ELb1ELb0ELb1ELb1ELb1ELb1ELb0EEENS1_21CollectiveEpilogueFwdINS6_IJSA_SA_SA_EEES9_NS_10bfloat16_tESF_Li256ELb1ELb1ELb1ELb1EEENS1_36VarlenDynamicPersistentTileSchedulerILi128ELi128ELi256ELi128ELb1ELb1ELb1ELb1ELb0ELb1EEEEEEEEEvNT_6ParamsE)
        /*004c*/ 	.short	0x0380
        /*004e*/ 	.short	0x0a80


	//----- nvinfo : EIATTR_SW_WAR
	.align		4
.L_134:
        /*0050*/ 	.byte	0x04, 0x36
        /*0052*/ 	.short	(.L_136 - .L_135)
.L_135:
        /*0054*/ 	.word	0x00000008
.L_136:


//--------------------- .nv.info._ZN7cutlass13device_kernelIN5flash11enable_sm90INS1_16FlashAttnFwdSm90INS1_25CollectiveMainloopFwdSm90ILi2EN4cute5tupleIJNS5_1CILi1EEES8_S8_EEENS6_IJNS7_ILi128EEENS7_ILi160EEENS7_ILi192EEEEEELi128ENS_12float_e4m3_tEfNS_4arch4Sm90ELb1ELb0ELb1ELb0ELb0ELb0ELb0ELb1ELb1ELb1ELb1ELb0EEENS1_21CollectiveEpilogueFwdINS6_IJSA_SA_SB_EEES9_NS_10bfloat16_tESG_Li256ELb0ELb1ELb1ELb1EEENS1_19SingleTileSchedulerILb0ELb1ELb1ELi128EEEEEEEEEvNT_6ParamsE --------------------------
	.section	.nv.info._ZN7cutlass13device_kernelIN5flash11enable_sm90INS1_16FlashAttnFwdSm90INS1_25CollectiveMainloopFwdSm90ILi2EN4cute5tupleIJNS5_1CILi1EEES8_S8_EEENS6_IJNS7_ILi128EEENS7_ILi160EEENS7_ILi192EEEEEELi128ENS_12float_e4m3_tEfNS_4arch4Sm90ELb1ELb0ELb1ELb0ELb0ELb0ELb0ELb1ELb1ELb1ELb1ELb0EEENS1_21CollectiveEpilogueFwdINS6_IJSA_SA_SB_EEES9_NS_10bfloat16_tESG_Li256ELb0ELb1ELb1ELb1EEENS1_19SingleTileSchedulerILb0ELb1ELb1ELi128EEEEEEEEEvNT_6ParamsE,"",@"SHT_CUDA_INFO"
	.sectionflags	@""
	.align	4


	//----- nvinfo : EIATTR_CUDA_API_VERSION
	.align		4
        /*0000*/ 	.byte	0x04, 0x37
        /*0002*/ 	.short	(.L_138 - .L_137)
.L_137:
        /*0004*/ 	.word	0x00000082


	//----- nvinfo : EIATTR_KPARAM_INFO
	.align		4
.L_138:
        /*0008*/ 	.byte	0x04, 0x17
        /*000a*/ 	.short	(.L_140 - .L_139)
.L_139:
        /*000c*/ 	.word	0x00000000
        /*0010*/ 	.short	0x0000
        /*0012*/ 	.short	0x0000
        /*0014*/ 	.byte	0x00, 0xf0, 0x01, 0x28


	//----- nvinfo : EIATTR_SPARSE_MMA_MASK
	.align		4
.L_140:
        /*0018*/ 	.byte	0x03, 0x50
        /*001a*/ 	.short	0x0000


	//----- nvinfo : EIATTR_MAXREG_COUNT
	.align		4
        /*001c*/ 	.byte	0x03, 0x1b
        /*001e*/ 	.short	0x00a8


	//----- nvinfo : EIATTR_MERCURY_ISA_VERSION
	.align		4
        /*0020*/ 	.byte	0x03, 0x5f
        /*0022*/ 	.short	0x0101


	//----- nvinfo : EIATTR_VRC_CTA_INIT_COUNT
	.align		4
        /*0024*/ 	.byte	0x02, 0x4a
	.zero		1
	.zero		1


	//----- nvinfo : EIATTR_EXIT_INSTR_OFFSETS
	.align		4
        /*0028*/ 	.byte	0x04, 0x1c
        /*002a*/ 	.short	(.L_142 - .L_141)


	//   ....[0]....
.L_141:
        /*002c*/ 	.word	0x00000010


	//----- nvinfo : EIATTR_MAX_THREADS
	.align		4
.L_142:
        /*0030*/ 	.byte	0x04, 0x05
        /*0032*/ 	.short	(.L_144 - .L_143)
.L_143:
        /*0034*/ 	.word	0x00000180
        /*0038*/ 	.word	0x00000001
        /*003c*/ 	.word	0x00000001


	//----- nvinfo : EIATTR_CBANK_PARAM_SIZE
	.align		4
.L_144:
        /*0040*/ 	.byte	0x03, 0x19
        /*0042*/ 	.short	0x0a00


	//----- nvinfo : EIATTR_PARAM_CBANK
	.align		4
        /*0044*/ 	.byte	0x04, 0x0a
        /*0046*/ 	.short	(.L_146 - .L_145)
	.align		4
.L_145:
        /*0048*/ 	.word	index@(.nv.constant0._ZN7cutlass13device_kernelIN5flash11enable_sm90INS1_16FlashAttnFwdSm90INS1_25CollectiveMainloopFwdSm90ILi2EN4cute5tupleIJNS5_1CILi1EEES8_S8_EEENS6_IJNS7_ILi128EEENS7_ILi160EEENS7_ILi192EEEEEELi128ENS_12float_e4m3_tEfNS_4arch4Sm90ELb1ELb0ELb1ELb0ELb0ELb0ELb0ELb1ELb1ELb1ELb1ELb0EEENS1_21CollectiveEpilogueFwdINS6_IJSA_SA_SB_EEES9_NS_10bfloat16_tESG_Li256ELb0ELb1ELb1ELb1EEENS1_19SingleTileSchedulerILb0ELb1ELb1ELi128EEEEEEEEEvNT_6ParamsE)
        /*004c*/ 	.short	0x0380
        /*004e*/ 	.short	0x0a00


	//----- nvinfo : EIATTR_SW_WAR
	.align		4
.L_146:
        /*0050*/ 	.byte	0x04, 0x36
        /*0052*/ 	.short	(.L_148 - .L_147)
.L_147:
        /*0054*/ 	.word	0x00000008
.L_148:


//--------------------- .nv.info._ZN7cutlass13device_kernelIN5flash11enable_sm90INS1_16FlashAttnFwdSm90INS1_25CollectiveMainloopFwdSm90ILi2EN4cute5tupleIJNS5_1CILi1EEES8_S8_EEENS6_IJNS7_ILi128EEENS7_ILi160EEENS7_ILi192EEEEEELi128ENS_12float_e4m3_tEfNS_4arch4Sm90ELb1ELb0ELb1ELb1ELb0ELb0ELb0ELb1ELb1ELb1ELb1ELb0EEENS1_21CollectiveEpilogueFwdINS6_IJSA_SA_SB_EEES9_NS_10bfloat16_tESG_Li256ELb1ELb1ELb1ELb1EEENS1_36VarlenDynamicPersistentTileSchedulerILi128ELi160ELi256ELi128ELb1ELb1ELb1ELb1ELb1ELb1EEEEEEEEEvNT_6ParamsE --------------------------
	.section	.nv.info._ZN7cutlass13device_kernelIN5flash11enable_sm90INS1_16FlashAttnFwdSm90INS1_25CollectiveMainloopFwdSm90ILi2EN4cute5tupleIJNS5_1CILi1EEES8_S8_EEENS6_IJNS7_ILi128EEENS7_ILi160EEENS7_ILi192EEEEEELi128ENS_12float_e4m3_tEfNS_4arch4Sm90ELb1ELb0ELb1ELb1ELb0ELb0ELb0ELb1ELb1ELb1ELb1ELb0EEENS1_21CollectiveEpilogueFwdINS6_IJSA_SA_SB_EEES9_NS_10bfloat16_tESG_Li256ELb1ELb1ELb1ELb1EEENS1_36VarlenDynamicPersistentTileSchedulerILi128ELi160ELi256ELi128ELb1ELb1ELb1ELb1ELb1ELb1EEEEEEEEEvNT_6ParamsE,"",@"SHT_CUDA_INFO"
	.sectionflags	@""
	.align	4


	//----- nvinfo : EIATTR_CUDA_API_VERSION
	.align		4
        /*0000*/ 	.byte	0x04, 0x37
        /*0002*/ 	.short	(.L_150 - .L_149)
.L_149:
        /*0004*/ 	.word	0x00000082


	//----- nvinfo : EIATTR_KPARAM_INFO
	.align		4
.L_150:
        /*0008*/ 	.byte	0x04, 0x17
        /*000a*/ 	.short	(.L_152 - .L_151)
.L_151:
        /*000c*/ 	.word	0x00000000
        /*0010*/ 	.short	0x0000
        /*0012*/ 	.short	0x0000
        /*0014*/ 	.byte	0x00, 0xf0, 0x01, 0x2a


	//----- nvinfo : EIATTR_SPARSE_MMA_MASK
	.align		4
.L_152:
        /*0018*/ 	.byte	0x03, 0x50
        /*001a*/ 	.short	0x0000


	//----- nvinfo : EIATTR_MAXREG_COUNT
	.align		4
        /*001c*/ 	.byte	0x03, 0x1b
        /*001e*/ 	.short	0x00a8


	//----- nvinfo : EIATTR_MERCURY_ISA_VERSION
	.align		4
        /*0020*/ 	.byte	0x03, 0x5f
        /*0022*/ 	.short	0x0101


	//----- nvinfo : EIATTR_VRC_CTA_INIT_COUNT
	.align		4
        /*0024*/ 	.byte	0x02, 0x4a
	.zero		1
	.zero		1


	//----- nvinfo : EIATTR_EXIT_INSTR_OFFSETS
	.align		4
        /*0028*/ 	.byte	0x04, 0x1c
        /*002a*/ 	.short	(.L_154 - .L_153)


	//   ....[0]....
.L_153:
        /*002c*/ 	.word	0x00000010


	//----- nvinfo : EIATTR_MAX_THREADS
	.align		4
.L_154:
        /*0030*/ 	.byte	0x04, 0x05
        /*0032*/ 	.short	(.L_156 - .L_155)
.L_155:
        /*0034*/ 	.word	0x00000180
        /*0038*/ 	.word	0x00000001
        /*003c*/ 	.word	0x00000001


	//----- nvinfo : EIATTR_CBANK_PARAM_SIZE
	.align		4
.L_156:
        /*0040*/ 	.byte	0x03, 0x19
        /*0042*/ 	.short	0x0a80


	//----- nvinfo : EIATTR_PARAM_CBANK
	.align		4
        /*0044*/ 	.byte	0x04, 0x0a
        /*0046*/ 	.short	(.L_158 - .L_157)
	.align		4
.L_157:
        /*0048*/ 	.word	index@(.nv.constant0._ZN7cutlass13device_kernelIN5flash11enable_sm90INS1_16FlashAttnFwdSm90INS1_25CollectiveMainloopFwdSm90ILi2EN4cute5tupleIJNS5_1CILi1EEES8_S8_EEENS6_IJNS7_ILi128EEENS7_ILi160EEENS7_ILi192EEEEEELi128ENS_12float_e4m3_tEfNS_4arch4Sm90ELb1ELb0ELb1ELb1ELb0ELb0ELb0ELb1ELb1ELb1ELb1ELb0EEENS1_21CollectiveEpilogueFwdINS6_IJSA_SA_SB_EEES9_NS_10bfloat16_tESG_Li256ELb1ELb1ELb1ELb1EEENS1_36VarlenDynamicPersistentTileSchedulerILi128ELi160ELi256ELi128ELb1ELb1ELb1ELb1ELb1ELb1EEEEEEEEEvNT_6ParamsE)
        /*004c*/ 	.short	0x0380
        /*004e*/ 	.short	0x0a80


	//----- nvinfo : EIATTR_SW_WAR
	.align		4
.L_158:
        /*0050*/ 	.byte	0x04, 0x36
        /*0052*/ 	.short	(.L_160 - .L_159)
.L_159:
        /*0054*/ 	.word	0x00000008
.L_160:


//--------------------- .nv.info._ZN7cutlass13device_kernelIN5flash11enable_sm90INS1_16FlashAttnFwdSm90INS1_25CollectiveMainloopFwdSm90ILi2EN4cute5tupleIJNS5_1CILi1EEES8_S8_EEENS6_IJNS7_ILi128EEENS7_ILi160EEENS7_ILi192EEEEEELi128ENS_12float_e4m3_tEfNS_4arch4Sm90ELb1ELb0ELb1ELb1ELb0ELb1ELb0ELb1ELb1ELb1ELb1ELb0EEENS1_21CollectiveEpilogueFwdINS6_IJSA_SA_SB_EEES9_NS_10bfloat16_tESG_Li256ELb1ELb1ELb1ELb1EEENS1_36VarlenDynamicPersistentTileSchedulerILi128ELi160ELi256ELi128ELb1ELb1ELb1ELb1ELb1ELb1EEEEEEEEEvNT_6ParamsE --------------------------
	.section	.nv.info._ZN7cutlass13device_kernelIN5flash11enable_sm90INS1_16FlashAttnFwdSm90INS1_25CollectiveMainloopFwdSm90ILi2EN4cute5tupleIJNS5_1CILi1EEES8_S8_EEENS6_IJNS7_ILi128EEENS7_ILi160EEENS7_ILi192EEEEEELi128ENS_12float_e4m3_tEfNS_4arch4Sm90ELb1ELb0ELb1ELb1ELb0ELb1ELb0ELb1ELb1ELb1ELb1ELb0EEENS1_21CollectiveEpilogueFwdINS6_IJSA_SA_SB_EEES9_NS_10bfloat16_tESG_Li256ELb1ELb1ELb1ELb1EEENS1_36VarlenDynamicPersistentTileSchedulerILi128ELi160ELi256ELi128ELb1ELb1ELb1ELb1ELb1ELb1EEEEEEEEEvNT_6ParamsE,"",@"SHT_CUDA_INFO"
	.sectionflags	@""
	.align	4


	//----- nvinfo : EIATTR_CUDA_API_VERSION
	.align		4
        /*0000*/ 	.byte	0x04, 0x37
        /*0002*/ 	.short	(.L_162 - .L_161)
.L_161:
        /*0004*/ 	.word	0x00000082


	//----- nvinfo : EIATTR_KPARAM_INFO
	.align		4
.L_162:
        /*0008*/ 	.byte	0x04, 0x17
        /*000a*/ 	.short	(.L_164 - .L_163)
.L_163:
        /*000c*/ 	.word	0x00000000
        /*0010*/ 	.short	0x0000
        /*0012*/ 	.short	0x0000
        /*0014*/ 	.byte	0x00, 0xf0, 0x01, 0x2a


	//----- nvinfo : EIATTR_SPARSE_MMA_MASK
	.align		4
.L_164:
        /*0018*/ 	.byte	0x03, 0x50
        /*001a*/ 	.short	0x0000


	//----- nvinfo : EIATTR_MAXREG_COUNT
	.align		4
        /*001c*/ 	.byte	0x03, 0x1b
        /*001e*/ 	.short	0x00a8


	//----- nvinfo : EIATTR_MERCURY_ISA_VERSION
	.align		4
        /*0020*/ 	.byte	0x03, 0x5f
        /*0022*/ 	.short	0x0101


	//----- nvinfo : EIATTR_VRC_CTA_INIT_COUNT
	.align		4
        /*0024*/ 	.byte	0x02, 0x4a
	.zero		1
	.zero		1


	//----- nvinfo : EIATTR_EXIT_INSTR_OFFSETS
	.align		4
        /*0028*/ 	.byte	0x04, 0x1c
        /*002a*/ 	.short	(.L_166 - .L_165)


	//   ....[0]....
.L_165:
        /*002c*/ 	.word	0x00000010


	//----- nvinfo : EIATTR_MAX_THREADS
	.align		4
.L_166:
        /*0030*/ 	.byte	0x04, 0x05
        /*0032*/ 	.short	(.L_168 - .L_167)
.L_167:
        /*0034*/ 	.word	0x00000180
        /*0038*/ 	.word	0x00000001
        /*003c*/ 	.word	0x00000001


	//----- nvinfo : EIATTR_CBANK_PARAM_SIZE
	.align		4
.L_168:
        /*0040*/ 	.byte	0x03, 0x19
        /*0042*/ 	.short	0x0a80


	//----- nvinfo : EIATTR_PARAM_CBANK
	.align		4
        /*0044*/ 	.byte	0x04, 0x0a
        /*0046*/ 	.short	(.L_170 - .L_169)
	.align		4
.L_169:
        /*0048*/ 	.word	index@(.nv.constant0._ZN7cutlass13device_kernelIN5flash11enable_sm90INS1_16FlashAttnFwdSm90INS1_25CollectiveMainloopFwdSm90ILi2EN4cute5tupleIJNS5_1CILi1EEES8_S8_EEENS6_IJNS7_ILi128EEENS7_ILi160EEENS7_ILi192EEEEEELi128ENS_12float_e4m3_tEfNS_4arch4Sm90ELb1ELb0ELb1ELb1ELb0ELb1ELb0ELb1ELb1ELb1ELb1ELb0EEENS1_21CollectiveEpilogueFwdINS6_IJSA_SA_SB_EEES9_NS_10bfloat16_tESG_Li256ELb1ELb1ELb1ELb1EEENS1_36VarlenDynamicPersistentTileSchedulerILi128ELi160ELi256ELi128ELb1ELb1ELb1ELb1ELb1ELb1EEEEEEEEEvNT_6ParamsE)
        /*004c*/ 	.short	0x0380
        /*004e*/ 	.short	0x0a80


	//----- nvinfo : EIATTR_SW_WAR
	.align		4
.L_170:
        /*0050*/ 	.byte	0x04, 0x36
        /*0052*/ 	.short	(.L_172 - .L_171)
.L_171:
        /*0054*/ 	.word	0x00000008
.L_172:


//--------------------- .nv.callgraph             --------------------------
	.section	.nv.callgraph,"",@"SHT_CUDA_CALLGRAPH"
	.align	4
	.sectionentsize	8
	.align		4
        /*0000*/ 	.word	0x00000000
	.align		4
        /*0004*/ 	.word	0xffffffff
	.align		4
        /*0008*/ 	.word	0x00000000
	.align		4
        /*000c*/ 	.word	0xfffffffe
	.align		4
        /*0010*/ 	.word	0x00000000
	.align		4
        /*0014*/ 	.word	0xfffffffd
	.align		4
        /*0018*/ 	.word	0x00000000
	.align		4
        /*001c*/ 	.word	0xfffffffc


//--------------------- .nv.constant4             --------------------------
	.section	.nv.constant4,"a",@progbits
	.align	8
	.align		8
.nv.constant4:
        /*0000*/ 	.dword	_ZN84_INTERNAL_b701f088_48_flash_fwd_hdim192_128_e4m3_split_softcap_sm90_cu_f3e6f9ee_30674cuda3std3__45__cpo5beginE
	.align		8
        /*0008*/ 	.dword	_ZN84_INTERNAL_b701f088_48_flash_fwd_hdim192_128_e4m3_split_softcap_sm90_cu_f3e6f9ee_30674cuda3std3__45__cpo3endE
	.align		8
        /*0010*/ 	.dword	_ZN84_INTERNAL_b701f088_48_flash_fwd_hdim192_128_e4m3_split_softcap_sm90_cu_f3e6f9ee_30674cuda3std3__45__cpo6cbeginE
	.align		8
        /*0018*/ 	.dword	_ZN84_INTERNAL_b701f088_48_flash_fwd_hdim192_128_e4m3_split_softcap_sm90_cu_f3e6f9ee_30674cuda3std3__45__cpo4cendE
	.align		8
        /*0020*/ 	.dword	_ZN84_INTERNAL_b701f088_48_flash_fwd_hdim192_128_e4m3_split_softcap_sm90_cu_f3e6f9ee_30674cuda3std3__486_GLOBAL__N__b701f088_48_flash_fwd_hdim192_128_e4m3_split_softcap_sm90_cu_f3e6f9ee_30676ignoreE
	.align		8
        /*0028*/ 	.dword	_ZN84_INTERNAL_b701f088_48_flash_fwd_hdim192_128_e4m3_split_softcap_sm90_cu_f3e6f9ee_30674cuda3std3__419piecewise_constructE
	.align		8
        /*0030*/ 	.dword	_ZN84_INTERNAL_b701f088_48_flash_fwd_hdim192_128_e4m3_split_softcap_sm90_cu_f3e6f9ee_30674cuda3std3__48in_placeE
	.align		8
        /*0038*/ 	.dword	_ZN84_INTERNAL_b701f088_48_flash_fwd_hdim192_128_e4m3_split_softcap_sm90_cu_f3e6f9ee_30674cuda3std6ranges3__45__cpo4swapE
	.align		8
        /*0040*/ 	.dword	_ZN84_INTERNAL_b701f088_48_flash_fwd_hdim192_128_e4m3_split_softcap_sm90_cu_f3e6f9ee_30674cuda3std6ranges3__45__cpo9iter_moveE
	.align		8
        /*0048*/ 	.dword	_ZN84_INTERNAL_b701f088_48_flash_fwd_hdim192_128_e4m3_split_softcap_sm90_cu_f3e6f9ee_30674cute7productE
	.align		8
        /*0050*/ 	.dword	_ZN84_INTERNAL_b701f088_48_flash_fwd_hdim192_128_e4m3_split_softcap_sm90_cu_f3e6f9ee_30674cute1_E


//--------------------- .text._ZN7cutlass13device_kernelIN5flash11enable_sm90INS1_16FlashAttnFwdSm90INS1_25CollectiveMainloopFwdSm90ILi2EN4cute5tupleIJNS5_1CILi1EEES8_S8_EEENS6_IJNS7_ILi128EEENS7_ILi160EEENS7_ILi192EEEEEELi128ENS_12float_e4m3_tEfNS_4arch4Sm90ELb0ELb0ELb1ELb0ELb0ELb0ELb0ELb1ELb1ELb1ELb1ELb0EEENS1_21CollectiveEpilogueFwdINS6_IJSA_SA_SB_EEES9_NS_10bfloat16_tESG_Li256ELb0ELb1ELb1ELb1EEENS1_19SingleTileSchedulerILb0ELb1ELb1ELi128EEEEEEEEEvNT_6ParamsE --------------------------
	.section	.text._ZN7cutlass13device_kernelIN5flash11enable_sm90INS1_16FlashAttnFwdSm90INS1_25CollectiveMainloopFwdSm90ILi2EN4cute5tupleIJNS5_1CILi1EEES8_S8_EEENS6_IJNS7_ILi128EEENS7_ILi160EEENS7_ILi192EEEEEELi128ENS_12float_e4m3_tEfNS_4arch4Sm90ELb0ELb0ELb1ELb0ELb0ELb0ELb0ELb1ELb1ELb1ELb1ELb0EEENS1_21CollectiveEpilogueFwdINS6_IJSA_SA_SB_EEES9_NS_10bfloat16_tESG_Li256ELb0ELb1ELb1ELb1EEENS1_19SingleTileSchedulerILb0ELb1ELb1ELi128EEEEEEEEEvNT_6ParamsE,"ax",@progbits
	.align	128
.text._ZN7cutlass13device_kernelIN5flash11enable_sm90INS1_16FlashAttnFwdSm90INS1_25CollectiveMainloopFwdSm90ILi2EN4cute5tupleIJNS5_1CILi1EEES8_S8_EEENS6_IJNS7_ILi128EEENS7_ILi160EEENS7_ILi192EEEEEELi128ENS_12float_e4m3_tEfNS_4arch4Sm90ELb0ELb0ELb1ELb0ELb0ELb0ELb0ELb1ELb1ELb1ELb1ELb0EEENS1_21CollectiveEpilogueFwdINS6_IJSA_SA_SB_EEES9_NS_10bfloat16_tESG_Li256ELb0ELb1ELb1ELb1EEENS1_19SingleTileSchedulerILb0ELb1ELb1ELi128EEEEEEEEEvNT_6ParamsE:
        .type           _ZN7cutlass13device_kernelIN5flash11enable_sm90INS1_16FlashAttnFwdSm90INS1_25CollectiveMainloopFwdSm90ILi2EN4cute5tupleIJNS5_1CILi1EEES8_S8_EEENS6_IJNS7_ILi128EEENS7_ILi160EEENS7_ILi192EEEEEELi128ENS_12float_e4m3_tEfNS_4arch4Sm90ELb0ELb0ELb1ELb0ELb0ELb0ELb0ELb1ELb1ELb1ELb1ELb0EEENS1_21CollectiveEpilogueFwdINS6_IJSA_SA_SB_EEES9_NS_10bfloat16_tESG_Li256ELb0ELb1ELb1ELb1EEENS1_19SingleTileSchedulerILb0ELb1ELb1ELi128EEEEEEEEEvNT_6ParamsE,@function
        .size           _ZN7cutlass13device_kernelIN5flash11enable_sm90INS1_16FlashAttnFwdSm90INS1_25CollectiveMainloopFwdSm90ILi2EN4cute5tupleIJNS5_1CILi1EEES8_S8_EEENS6_IJNS7_ILi128EEENS7_ILi160EEENS7_ILi192EEEEEELi128ENS_12float_e4m3_tEfNS_4arch4Sm90ELb0ELb0ELb1ELb0ELb0ELb0ELb0ELb1ELb1ELb1ELb1ELb0EEENS1_21CollectiveEpilogueFwdINS6_IJSA_SA_SB_EEES9_NS_10bfloat16_tESG_Li256ELb0ELb1ELb1ELb1EEENS1_19SingleTileSchedulerILb0ELb1ELb1ELi128EEEEEEEEEvNT_6ParamsE,(.L_x_9 - _ZN7cutlass13device_kernelIN5flash11enable_sm90INS1_16FlashAttnFwdSm90INS1_25CollectiveMainloopFwdSm90ILi2EN4cute5tupleIJNS5_1CILi1EEES8_S8_EEENS6_IJNS7_ILi128EEENS7_ILi160EEENS7_ILi192EEEEEELi128ENS_12float_e4m3_tEfNS_4arch4Sm90ELb0ELb0ELb1ELb0ELb0ELb0ELb0ELb1ELb1ELb1ELb1ELb0EEENS1_21CollectiveEpilogueFwdINS6_IJSA_SA_SB_EEES9_NS_10bfloat16_tESG_Li256ELb0ELb1ELb1ELb1EEENS1_19SingleTileSchedulerILb0ELb1ELb1ELi128EEEEEEEEEvNT_6ParamsE)
        .other          _ZN7cutlass13device_kernelIN5flash11enable_sm90INS1_16FlashAttnFwdSm90INS1_25CollectiveMainloopFwdSm90ILi2EN4cute5tupleIJNS5_1CILi1EEES8_S8_EEENS6_IJNS7_ILi128EEENS7_ILi160EEENS7_ILi192EEEEEELi128ENS_12float_e4m3_tEfNS_4arch4Sm90ELb0ELb0ELb1ELb0ELb0ELb0ELb0ELb1ELb1ELb1ELb1ELb0EEENS1_21CollectiveEpilogueFwdINS6_IJSA_SA_SB_EEES9_NS_10bfloat16_tESG_Li256ELb0ELb1ELb1ELb1EEENS1_19SingleTileSchedulerILb0ELb1ELb1ELi128EEEEEEEEEvNT_6ParamsE,@"STO_CUDA_ENTRY STV_DEFAULT"
_ZN7cutlass13device_kernelIN5flash11enable_sm90INS1_16FlashAttnFwdSm90INS1_25CollectiveMainloopFwdSm90ILi2EN4cute5tupleIJNS5_1CILi1EEES8_S8_EEENS6_IJNS7_ILi128EEENS7_ILi160EEENS7_ILi192EEEEEELi128ENS_12float_e4m3_tEfNS_4arch4Sm90ELb0ELb0ELb1ELb0ELb0ELb0ELb0ELb1ELb1ELb1ELb1ELb0EEENS1_21CollectiveEpilogueFwdINS6_IJSA_SA_SB_EEES9_NS_10bfloat16_tESG_Li256ELb0ELb1ELb1ELb1EEENS1_19SingleTileSchedulerILb0ELb1ELb1ELi128EEEEEEEEEvNT_6ParamsE:
[----:B------:R-:W-:Y:S01]  /*0000*/  LDC R1, c[0x0][0x37c] ;  /* 0x0000df00ff017b82 */ /* 0x000fe20000000800 */
[----:B------:R-:W-:Y:S05]  /*0010*/  EXIT ;  /* 0x000000000000794d */ /* 0x000fea0003800000 */
.L_x_0:
[----:B------:R-:W-:-:S00]  /*0020*/  BRA `(.L_x_0) ;  /* 0xfffffffc00fc7947 */ /* 0x000fc0000383ffff */
[----:B------:R-:W-:-:S00]  /*0030*/  NOP ;  /* 0x0000000000007918 */ /* 0x000fc00000000000 */
        /* <DEDUP_REMOVED lines=12> */
.L_x_9:


//--------------------- .text._ZN7cutlass13device_kernelIN5flash11enable_sm90INS1_16FlashAttnFwdSm90INS1_25CollectiveMainloopFwdSm90ILi2EN4cute5tupleIJNS5_1CILi1EEES8_S8_EEENS6_IJNS7_ILi128EEENS7_ILi160EEENS7_ILi192EEEEEELi128ENS_12float_e4m3_tEfNS_4arch4Sm90ELb0ELb0ELb1ELb1ELb0ELb0ELb0ELb1ELb1ELb1ELb1ELb0EEENS1_21CollectiveEpilogueFwdINS6_IJSA_SA_SB_EEES9_NS_10bfloat16_tESG_Li256ELb1ELb1ELb1ELb1EEENS1_36VarlenDynamicPersistentTileSchedulerILi128ELi160ELi256ELi128ELb1ELb1ELb1ELb0ELb1ELb1EEEEEEEEEvNT_6ParamsE --------------------------
	.section	.text._ZN7cutlass13device_kernelIN5flash11enable_sm90INS1_16FlashAttnFwdSm90INS1_25CollectiveMainloopFwdSm90ILi2EN4cute5tupleIJNS5_1CILi1EEES8_S8_EEENS6_IJNS7_ILi128EEENS7_ILi160EEENS7_ILi192EEEEEELi128ENS_12float_e4m3_tEfNS_4arch4Sm90ELb0ELb0ELb1ELb1ELb0ELb0ELb0ELb1ELb1ELb1ELb1ELb0EEENS1_21CollectiveEpilogueFwdINS6_IJSA_SA_SB_EEES9_NS_10bfloat16_tESG_Li256ELb1ELb1ELb1ELb1EEENS1_36VarlenDynamicPersistentTileSchedulerILi128ELi160ELi256ELi128ELb1ELb1ELb1ELb0ELb1ELb1EEEEEEEEEvNT_6ParamsE,"ax",@progbits
	.align	128
.text._ZN7cutlass13device_kernelIN5flash11enable_sm90INS1_16FlashAttnFwdSm90INS1_25CollectiveMainloopFwdSm90ILi2EN4cute5tupleIJNS5_1CILi1EEES8_S8_EEENS6_IJNS7_ILi128EEENS7_ILi160EEENS7_ILi192EEEEEELi128ENS_12float_e4m3_tEfNS_4arch4Sm90ELb0ELb0ELb1ELb1ELb0ELb0ELb0ELb1ELb1ELb1ELb1ELb0EEENS1_21CollectiveEpilogueFwdINS6_IJSA_SA_SB_EEES9_NS_10bfloat16_tESG_Li256ELb1ELb1ELb1ELb1EEENS1_36VarlenDynamicPersistentTileSchedulerILi128ELi160ELi256ELi128ELb1ELb1ELb1ELb0ELb1ELb1EEEEEEEEEvNT_6ParamsE:
        .type           _ZN7cutlass13device_kernelIN5flash11enable_sm90INS1_16FlashAttnFwdSm90INS1_25CollectiveMainloopFwdSm90ILi2EN4cute5tupleIJNS5_1CILi1EEES8_S8_EEENS6_IJNS7_ILi128EEENS7_ILi160EEENS7_ILi192EEEEEELi128ENS_12float_e4m3_tEfNS_4arch4Sm90ELb0ELb0ELb1ELb1ELb0ELb0ELb0ELb1ELb1ELb1ELb1ELb0EEENS1_21CollectiveEpilogueFwdINS6_IJSA_SA_SB_EEES9_NS_10bfloat16_tESG_Li256ELb1ELb1ELb1ELb1EEENS1_36VarlenDynamicPersistentTileSchedulerILi128ELi160ELi256ELi128ELb1ELb1ELb1ELb0ELb1ELb1EEEEEEEEEvNT_6ParamsE,@function
        .size           _ZN7cutlass13device_kernelIN5flash11enable_sm90INS1_16FlashAttnFwdSm90INS1_25CollectiveMainloopFwdSm90ILi2EN4cute5tupleIJNS5_1CILi1EEES8_S8_EEENS6_IJNS7_ILi128EEENS7_ILi160EEENS7_ILi192EEEEEELi128ENS_12float_e4m3_tEfNS_4arch4Sm90ELb0ELb0ELb1ELb1ELb0ELb0ELb0ELb1ELb1ELb1ELb1ELb0EEENS1_21CollectiveEpilogueFwdINS6_IJSA_SA_SB_EEES9_NS_10bfloat16_tESG_Li256ELb1ELb1ELb1ELb1EEENS1_36VarlenDynamicPersistentTileSchedulerILi128ELi160ELi256ELi128ELb1ELb1ELb1ELb0ELb1ELb1EEEEEEEEEvNT_6ParamsE,(.L_x_10 - _ZN7cutlass13device_kernelIN5flash11enable_sm90INS1_16FlashAttnFwdSm90INS1_25CollectiveMainloopFwdSm90ILi2EN4cute5tupleIJNS5_1CILi1EEES8_S8_EEENS6_IJNS7_ILi128EEENS7_ILi160EEENS7_ILi192EEEEEELi128ENS_12float_e4m3_tEfNS_4arch4Sm90ELb0ELb0ELb1ELb1ELb0ELb0ELb0ELb1ELb1ELb1ELb1ELb0EEENS1_21CollectiveEpilogueFwdINS6_IJSA_SA_SB_EEES9_NS_10bfloat16_tESG_Li256ELb1ELb1ELb1ELb1EEENS1_36VarlenDynamicPersistentTileSchedulerILi128ELi160ELi256ELi128ELb1ELb1ELb1ELb0ELb1ELb1EEEEEEEEEvNT_6ParamsE)
        .other          _ZN7cutlass13device_kernelIN5flash11enable_sm90INS1_16FlashAttnFwdSm90INS1_25CollectiveMainloopFwdSm90ILi2EN4cute5tupleIJNS5_1CILi1EEES8_S8_EEENS6_IJNS7_ILi128EEENS7_ILi160EEENS7_ILi192EEEEEELi128ENS_12float_e4m3_tEfNS_4arch4Sm90ELb0ELb0ELb1ELb1ELb0ELb0ELb0ELb1ELb1ELb1ELb1ELb0EEENS1_21CollectiveEpilogueFwdINS6_IJSA_SA_SB_EEES9_NS_10bfloat16_tESG_Li256ELb1ELb1ELb1ELb1EEENS1_36VarlenDynamicPersistentTileSchedulerILi128ELi160ELi256ELi128ELb1ELb1ELb1ELb0ELb1ELb1EEEEEEEEEvNT_6ParamsE,@"STO_CUDA_ENTRY STV_DEFAULT"
_ZN7cutlass13device_kernelIN5flash11enable_sm90INS1_16FlashAttnFwdSm90INS1_25CollectiveMainloopFwdSm90ILi2EN4cute5tupleIJNS5_1CILi1EEES8_S8_EEENS6_IJNS7_ILi128EEENS7_ILi160EEENS7_ILi192EEEEEELi128ENS_12float_e4m3_tEfNS_4arch4Sm90ELb0ELb0ELb1ELb1ELb0ELb0ELb0ELb1ELb1ELb1ELb1ELb0EEENS1_21CollectiveEpilogueFwdINS6_IJSA_SA_SB_EEES9_NS_10bfloat16_tESG_Li256ELb1ELb1ELb1ELb1EEENS1_36VarlenDynamicPersistentTileSchedulerILi128ELi160ELi256ELi128ELb1ELb1ELb1ELb0ELb1ELb1EEEEEEEEEvNT_6ParamsE:
[----:B------:R-:W-:Y:S01]  /*0000*/  LDC R1, c[0x0][0x37c] ;  /* 0x0000df00ff017b82 */ /* 0x000fe20000000800 */
[----:B------:R-:W-:Y:S05]  /*0010*/  EXIT ;  /* 0x000000000000794d */ /* 0x000fea0003800000 */
.L_x_1:
        /* <DEDUP_REMOVED lines=14> */
.L_x_10:


//--------------------- .text._ZN7cutlass13device_kernelIN5flash11enable_sm90INS1_16FlashAttnFwdSm90INS1_25CollectiveMainloopFwdSm90ILi2EN4cute5tupleIJNS5_1CILi1EEES8_S8_EEENS6_IJNS7_ILi128EEENS7_ILi160EEENS7_ILi192EEEEEELi128ENS_12float_e4m3_tEfNS_4arch4Sm90ELb0ELb0ELb1ELb1ELb0ELb1ELb0ELb1ELb1ELb1ELb1ELb0EEENS1_21CollectiveEpilogueFwdINS6_IJSA_SA_SB_EEES9_NS_10bfloat16_tESG_Li256ELb1ELb1ELb1ELb1EEENS1_36VarlenDynamicPersistentTileSchedulerILi128ELi160ELi256ELi128ELb1ELb1ELb1ELb0ELb1ELb1EEEEEEEEEvNT_6ParamsE --------------------------
	.section	.text._ZN7cutlass13device_kernelIN5flash11enable_sm90INS1_16FlashAttnFwdSm90INS1_25CollectiveMainloopFwdSm90ILi2EN4cute5tupleIJNS5_1CILi1EEES8_S8_EEENS6_IJNS7_ILi128EEENS7_ILi160EEENS7_ILi192EEEEEELi128ENS_12float_e4m3_tEfNS_4arch4Sm90ELb0ELb0ELb1ELb1ELb0ELb1ELb0ELb1ELb1ELb1ELb1ELb0EEENS1_21CollectiveEpilogueFwdINS6_IJSA_SA_SB_EEES9_NS_10bfloat16_tESG_Li256ELb1ELb1ELb1ELb1EEENS1_36VarlenDynamicPersistentTileSchedulerILi128ELi160ELi256ELi128ELb1ELb1ELb1ELb0ELb1ELb1EEEEEEEEEvNT_6ParamsE,"ax",@progbits
	.align	128
.text._ZN7cutlass13device_kernelIN5flash11enable_sm90INS1_16FlashAttnFwdSm90INS1_25CollectiveMainloopFwdSm90ILi2EN4cute5tupleIJNS5_1CILi1EEES8_S8_EEENS6_IJNS7_ILi128EEENS7_ILi160EEENS7_ILi192EEEEEELi128ENS_12float_e4m3_tEfNS_4arch4Sm90ELb0ELb0ELb1ELb1ELb0ELb1ELb0ELb1ELb1ELb1ELb1ELb0EEENS1_21CollectiveEpilogueFwdINS6_IJSA_SA_SB_EEES9_NS_10bfloat16_tESG_Li256ELb1ELb1ELb1ELb1EEENS1_36VarlenDynamicPersistentTileSchedulerILi128ELi160ELi256ELi128ELb1ELb1ELb1ELb0ELb1ELb1EEEEEEEEEvNT_6ParamsE:
        .type           _ZN7cutlass13device_kernelIN5flash11enable_sm90INS1_16FlashAttnFwdSm90INS1_25CollectiveMainloopFwdSm90ILi2EN4cute5tupleIJNS5_1CILi1EEES8_S8_EEENS6_IJNS7_ILi128EEENS7_ILi160EEENS7_ILi192EEEEEELi128ENS_12float_e4m3_tEfNS_4arch4Sm90ELb0ELb0ELb1ELb1ELb0ELb1ELb0ELb1ELb1ELb1ELb1ELb0EEENS1_21CollectiveEpilogueFwdINS6_IJSA_SA_SB_EEES9_NS_10bfloat16_tESG_Li256ELb1ELb1ELb1ELb1EEENS1_36VarlenDynamicPersistentTileSchedulerILi128ELi160ELi256ELi128ELb1ELb1ELb1ELb0ELb1ELb1EEEEEEEEEvNT_6ParamsE,@function
        .size           _ZN7cutlass13device_kernelIN5flash11enable_sm90INS1_16FlashAttnFwdSm90INS1_25CollectiveMainloopFwdSm90ILi2EN4cute5tupleIJNS5_1CILi1EEES8_S8_EEENS6_IJNS7_ILi128EEENS7_ILi160EEENS7_ILi192EEEEEELi128ENS_12float_e4m3_tEfNS_4arch4Sm90ELb0ELb0ELb1ELb1ELb0ELb1ELb0ELb1ELb1ELb1ELb1ELb0EEENS1_21CollectiveEpilogueFwdINS6_IJSA_SA_SB_EEES9_NS_10bfloat16_tESG_Li256ELb1ELb1ELb1ELb1EEENS1_36VarlenDynamicPersistentTileSchedulerILi128ELi160ELi256ELi128ELb1ELb1ELb1ELb0ELb1ELb1EEEEEEEEEvNT_6ParamsE,(.L_x_11 - _ZN7cutlass13device_kernelIN5flash11enable_sm90INS1_16FlashAttnFwdSm90INS1_25CollectiveMainloopFwdSm90ILi2EN4cute5tupleIJNS5_1CILi1EEES8_S8_EEENS6_IJNS7_ILi128EEENS7_ILi160EEENS7_ILi192EEEEEELi128ENS_12float_e4m3_tEfNS_4arch4Sm90ELb0ELb0ELb1ELb1ELb0ELb1ELb0ELb1ELb1ELb1ELb1ELb0EEENS1_21CollectiveEpilogueFwdINS6_IJSA_SA_SB_EEES9_NS_10bfloat16_tESG_Li256ELb1ELb1ELb1ELb1EEENS1_36VarlenDynamicPersistentTileSchedulerILi128ELi160ELi256ELi128ELb1ELb1ELb1ELb0ELb1ELb1EEEEEEEEEvNT_6ParamsE)
        .other          _ZN7cutlass13device_kernelIN5flash11enable_sm90INS1_16FlashAttnFwdSm90INS1_25CollectiveMainloopFwdSm90ILi2EN4cute5tupleIJNS5_1CILi1EEES8_S8_EEENS6_IJNS7_ILi128EEENS7_ILi160EEENS7_ILi192EEEEEELi128ENS_12float_e4m3_tEfNS_4arch4Sm90ELb0ELb0ELb1ELb1ELb0ELb1ELb0ELb1ELb1ELb1ELb1ELb0EEENS1_21CollectiveEpilogueFwdINS6_IJSA_SA_SB_EEES9_NS_10bfloat16_tESG_Li256ELb1ELb1ELb1ELb1EEENS1_36VarlenDynamicPersistentTileSchedulerILi128ELi160ELi256ELi128ELb1ELb1ELb1ELb0ELb1ELb1EEEEEEEEEvNT_6ParamsE,@"STO_CUDA_ENTRY STV_DEFAULT"
_ZN7cutlass13device_kernelIN5flash11enable_sm90INS1_16FlashAttnFwdSm90INS1_25CollectiveMainloopFwdSm90ILi2EN4cute5tupleIJNS5_1CILi1EEES8_S8_EEENS6_IJNS7_ILi128EEENS7_ILi160EEENS7_ILi192EEEEEELi128ENS_12float_e4m3_tEfNS_4arch4Sm90ELb0ELb0ELb1ELb1ELb0ELb1ELb0ELb1ELb1ELb1ELb1ELb0EEENS1_21CollectiveEpilogueFwdINS6_IJSA_SA_SB_EEES9_NS_10bfloat16_tESG_Li256ELb1ELb1ELb1ELb1EEENS1_36VarlenDynamicPersistentTileSchedulerILi128ELi160ELi256ELi128ELb1ELb1ELb1ELb0ELb1ELb1EEEEEEEEEvNT_6ParamsE:
[----:B------:R-:W-:Y:S01]  /*0000*/  LDC R1, c[0x0][0x37c] ;  /* 0x0000df00ff017b82 */ /* 0x000fe20000000800 */
[----:B------:R-:W-:Y:S05]  /*0010*/  EXIT ;  /* 0x000000000000794d */ /* 0x000fea0003800000 */
.L_x_2:
        /* <DEDUP_REMOVED lines=14> */
.L_x_11:


//--------------------- .text._ZN7cutlass13device_kernelIN5flash11enable_sm90INS1_16FlashAttnFwdSm90INS1_25CollectiveMainloopFwdSm90ILi2EN4cute5tupleIJNS5_1CILi1EEES8_S8_EEENS6_IJNS7_ILi128EEESA_NS7_ILi192EEEEEELi128ENS_12float_e4m3_tEfNS_4arch4Sm90ELb0ELb1ELb1ELb0ELb0ELb0ELb0ELb1ELb1ELb1ELb1ELb0EEENS1_21CollectiveEpilogueFwdINS6_IJSA_SA_SA_EEES9_NS_10bfloat16_tESF_Li256ELb0ELb1ELb1ELb1EEENS1_19SingleTileSchedulerILb0ELb1ELb1ELi128EEEEEEEEEvNT_6ParamsE --------------------------
	.section	.text._ZN7cutlass13device_kernelIN5flash11enable_sm90INS1_16FlashAttnFwdSm90INS1_25CollectiveMainloopFwdSm90ILi2EN4cute5tupleIJNS5_1CILi1EEES8_S8_EEENS6_IJNS7_ILi128EEESA_NS7_ILi192EEEEEELi128ENS_12float_e4m3_tEfNS_4arch4Sm90ELb0ELb1ELb1ELb0ELb0ELb0ELb0ELb1ELb1ELb1ELb1ELb0EEENS1_21CollectiveEpilogueFwdINS6_IJSA_SA_SA_EEES9_NS_10bfloat16_tESF_Li256ELb0ELb1ELb1ELb1EEENS1_19SingleTileSchedulerILb0ELb1ELb1ELi128EEEEEEEEEvNT_6ParamsE,"ax",@progbits
	.align	128
.text._ZN7cutlass13device_kernelIN5flash11enable_sm90INS1_16FlashAttnFwdSm90INS1_25CollectiveMainloopFwdSm90ILi2EN4cute5tupleIJNS5_1CILi1EEES8_S8_EEENS6_IJNS7_ILi128EEESA_NS7_ILi192EEEEEELi128ENS_12float_e4m3_tEfNS_4arch4Sm90ELb0ELb1ELb1ELb0ELb0ELb0ELb0ELb1ELb1ELb1ELb1ELb0EEENS1_21CollectiveEpilogueFwdINS6_IJSA_SA_SA_EEES9_NS_10bfloat16_tESF_Li256ELb0ELb1ELb1ELb1EEENS1_19SingleTileSchedulerILb0ELb1ELb1ELi128EEEEEEEEEvNT_6ParamsE:
        .type           _ZN7cutlass13device_kernelIN5flash11enable_sm90INS1_16FlashAttnFwdSm90INS1_25CollectiveMainloopFwdSm90ILi2EN4cute5tupleIJNS5_1CILi1EEES8_S8_EEENS6_IJNS7_ILi128EEESA_NS7_ILi192EEEEEELi128ENS_12float_e4m3_tEfNS_4arch4Sm90ELb0ELb1ELb1ELb0ELb0ELb0ELb0ELb1ELb1ELb1ELb1ELb0EEENS1_21CollectiveEpilogueFwdINS6_IJSA_SA_SA_EEES9_NS_10bfloat16_tESF_Li256ELb0ELb1ELb1ELb1EEENS1_19SingleTileSchedulerILb0ELb1ELb1ELi128EEEEEEEEEvNT_6ParamsE,@function
        .size           _ZN7cutlass13device_kernelIN5flash11enable_sm90INS1_16FlashAttnFwdSm90INS1_25CollectiveMainloopFwdSm90ILi2EN4cute5tupleIJNS5_1CILi1EEES8_S8_EEENS6_IJNS7_ILi128EEESA_NS7_ILi192EEEEEELi128ENS_12float_e4m3_tEfNS_4arch4Sm90ELb0ELb1ELb1ELb0ELb0ELb0ELb0ELb1ELb1ELb1ELb1ELb0EEENS1_21CollectiveEpilogueFwdINS6_IJSA_SA_SA_EEES9_NS_10bfloat16_tESF_Li256ELb0ELb1ELb1ELb1EEENS1_19SingleTileSchedulerILb0ELb1ELb1ELi128EEEEEEEEEvNT_6ParamsE,(.L_x_12 - _ZN7cutlass13device_kernelIN5flash11enable_sm90INS1_16FlashAttnFwdSm90INS1_25CollectiveMainloopFwdSm90ILi2EN4cute5tupleIJNS5_1CILi1EEES8_S8_EEENS6_IJNS7_ILi128EEESA_NS7_ILi192EEEEEELi128ENS_12float_e4m3_tEfNS_4arch4Sm90ELb0ELb1ELb1ELb0ELb0ELb0ELb0ELb1ELb1ELb1ELb1ELb0EEENS1_21CollectiveEpilogueFwdINS6_IJSA_SA_SA_EEES9_NS_10bfloat16_tESF_Li256ELb0ELb1ELb1ELb1EEENS1_19SingleTileSchedulerILb0ELb1ELb1ELi128EEEEEEEEEvNT_6ParamsE)
        .other          _ZN7cutlass13device_kernelIN5flash11enable_sm90INS1_16FlashAttnFwdSm90INS1_25CollectiveMainloopFwdSm90ILi2EN4cute5tupleIJNS5_1CILi1EEES8_S8_EEENS6_IJNS7_ILi128EEESA_NS7_ILi192EEEEEELi128ENS_12float_e4m3_tEfNS_4arch4Sm90ELb0ELb1ELb1ELb0ELb0ELb0ELb0ELb1ELb1ELb1ELb1ELb0EEENS1_21CollectiveEpilogueFwdINS6_IJSA_SA_SA_EEES9_NS_10bfloat16_tESF_Li256ELb0ELb1ELb1ELb1EEENS1_19SingleTileSchedulerILb0ELb1ELb1ELi128EEEEEEEEEvNT_6ParamsE,@"STO_CUDA_ENTRY STV_DEFAULT"
_ZN7cutlass13device_kernelIN5flash11enable_sm90INS1_16FlashAttnFwdSm90INS1_25CollectiveMainloopFwdSm90ILi2EN4cute5tupleIJNS5_1CILi1EEES8_S8_EEENS6_IJNS7_ILi128EEESA_NS7_ILi192EEEEEELi128ENS_12float_e4m3_tEfNS_4arch4Sm90ELb0ELb1ELb1ELb0ELb0ELb0ELb0ELb1ELb1ELb1ELb1ELb0EEENS1_21CollectiveEpilogueFwdINS6_IJSA_SA_SA_EEES9_NS_10bfloat16_tESF_Li256ELb0ELb1ELb1ELb1EEENS1_19SingleTileSchedulerILb0ELb1ELb1ELi128EEEEEEEEEvNT_6ParamsE:
[----:B------:R-:W-:Y:S01]  /*0000*/  LDC R1, c[0x0][0x37c] ;  /* 0x0000df00ff017b82 */ /* 0x000fe20000000800 */
[----:B------:R-:W-:Y:S05]  /*0010*/  EXIT ;  /* 0x000000000000794d */ /* 0x000fea0003800000 */
.L_x_3:
        /* <DEDUP_REMOVED lines=14> */
.L_x_12:


//--------------------- .text._ZN7cutlass13device_kernelIN5flash11enable_sm90INS1_16FlashAttnFwdSm90INS1_25CollectiveMainloopFwdSm90ILi2EN4cute5tupleIJNS5_1CILi1EEES8_S8_EEENS6_IJNS7_ILi128EEESA_NS7_ILi192EEEEEELi128ENS_12float_e4m3_tEfNS_4arch4Sm90ELb0ELb1ELb1ELb1ELb0ELb0ELb0ELb1ELb1ELb1ELb1ELb0EEENS1_21CollectiveEpilogueFwdINS6_IJSA_SA_SA_EEES9_NS_10bfloat16_tESF_Li256ELb1ELb1ELb1ELb1EEENS1_36VarlenDynamicPersistentTileSchedulerILi128ELi128ELi256ELi128ELb1ELb1ELb1ELb1ELb0ELb1EEEEEEEEEvNT_6ParamsE --------------------------
	.section	.text._ZN7cutlass13device_kernelIN5flash11enable_sm90INS1_16FlashAttnFwdSm90INS1_25CollectiveMainloopFwdSm90ILi2EN4cute5tupleIJNS5_1CILi1EEES8_S8_EEENS6_IJNS7_ILi128EEESA_NS7_ILi192EEEEEELi128ENS_12float_e4m3_tEfNS_4arch4Sm90ELb0ELb1ELb1ELb1ELb0ELb0ELb0ELb1ELb1ELb1ELb1ELb0EEENS1_21CollectiveEpilogueFwdINS6_IJSA_SA_SA_EEES9_NS_10bfloat16_tESF_Li256ELb1ELb1ELb1ELb1EEENS1_36VarlenDynamicPersistentTileSchedulerILi128ELi128ELi256ELi128ELb1ELb1ELb1ELb1ELb0ELb1EEEEEEEEEvNT_6ParamsE,"ax",@progbits
	.align	128
.text._ZN7cutlass13device_kernelIN5flash11enable_sm90INS1_16FlashAttnFwdSm90INS1_25CollectiveMainloopFwdSm90ILi2EN4cute5tupleIJNS5_1CILi1EEES8_S8_EEENS6_IJNS7_ILi128EEESA_NS7_ILi192EEEEEELi128ENS_12float_e4m3_tEfNS_4arch4Sm90ELb0ELb1ELb1ELb1ELb0ELb0ELb0ELb1ELb1ELb1ELb1ELb0EEENS1_21CollectiveEpilogueFwdINS6_IJSA_SA_SA_EEES9_NS_10bfloat16_tESF_Li256ELb1ELb1ELb1ELb1EEENS1_36VarlenDynamicPersistentTileSchedulerILi128ELi128ELi256ELi128ELb1ELb1ELb1ELb1ELb0ELb1EEEEEEEEEvNT_6ParamsE:
        .type           _ZN7cutlass13device_kernelIN5flash11enable_sm90INS1_16FlashAttnFwdSm90INS1_25CollectiveMainloopFwdSm90ILi2EN4cute5tupleIJNS5_1CILi1EEES8_S8_EEENS6_IJNS7_ILi128EEESA_NS7_ILi192EEEEEELi128ENS_12float_e4m3_tEfNS_4arch4Sm90ELb0ELb1ELb1ELb1ELb0ELb0ELb0ELb1ELb1ELb1ELb1ELb0EEENS1_21CollectiveEpilogueFwdINS6_IJSA_SA_SA_EEES9_NS_10bfloat16_tESF_Li256ELb1ELb1ELb1ELb1EEENS1_36VarlenDynamicPersistentTileSchedulerILi128ELi128ELi256ELi128ELb1ELb1ELb1ELb1ELb0ELb1EEEEEEEEEvNT_6ParamsE,@function
        .size           _ZN7cutlass13device_kernelIN5flash11enable_sm90INS1_16FlashAttnFwdSm90INS1_25CollectiveMainloopFwdSm90ILi2EN4cute5tupleIJNS5_1CILi1EEES8_S8_EEENS6_IJNS7_ILi128EEESA_NS7_ILi192EEEEEELi128ENS_12float_e4m3_tEfNS_4arch4Sm90ELb0ELb1ELb1ELb1ELb0ELb0ELb0ELb1ELb1ELb1ELb1ELb0EEENS1_21CollectiveEpilogueFwdINS6_IJSA_SA_SA_EEES9_NS_10bfloat16_tESF_Li256ELb1ELb1ELb1ELb1EEENS1_36VarlenDynamicPersistentTileSchedulerILi128ELi128ELi256ELi128ELb1ELb1ELb1ELb1ELb0ELb1EEEEEEEEEvNT_6ParamsE,(.L_x_13 - _ZN7cutlass13device_kernelIN5flash11enable_sm90INS1_16FlashAttnFwdSm90INS1_25CollectiveMainloopFwdSm90ILi2EN4cute5tupleIJNS5_1CILi1EEES8_S8_EEENS6_IJNS7_ILi128EEESA_NS7_ILi192EEEEEELi128ENS_12float_e4m3_tEfNS_4arch4Sm90ELb0ELb1ELb1ELb1ELb0ELb0ELb0ELb1ELb1ELb1ELb1ELb0EEENS1_21CollectiveEpilogueFwdINS6_IJSA_SA_SA_EEES9_NS_10bfloat16_tESF_Li256ELb1ELb1ELb1ELb1EEENS1_36VarlenDynamicPersistentTileSchedulerILi128ELi128ELi256ELi128ELb1ELb1ELb1ELb1ELb0ELb1EEEEEEEEEvNT_6ParamsE)
        .other          _ZN7cutlass13device_kernelIN5flash11enable_sm90INS1_16FlashAttnFwdSm90INS1_25CollectiveMainloopFwdSm90ILi2EN4cute5tupleIJNS5_1CILi1EEES8_S8_EEENS6_IJNS7_ILi128EEESA_NS7_ILi192EEEEEELi128ENS_12float_e4m3_tEfNS_4arch4Sm90ELb0ELb1ELb1ELb1ELb0ELb0ELb0ELb1ELb1ELb1ELb1ELb0EEENS1_21CollectiveEpilogueFwdINS6_IJSA_SA_SA_EEES9_NS_10bfloat16_tESF_Li256ELb1ELb1ELb1ELb1EEENS1_36VarlenDynamicPersistentTileSchedulerILi128ELi128ELi256ELi128ELb1ELb1ELb1ELb1ELb0ELb1EEEEEEEEEvNT_6ParamsE,@"STO_CUDA_ENTRY STV_DEFAULT"
_ZN7cutlass13device_kernelIN5flash11enable_sm90INS1_16FlashAttnFwdSm90INS1_25CollectiveMainloopFwdSm90ILi2EN4cute5tupleIJNS5_1CILi1EEES8_S8_EEENS6_IJNS7_ILi128EEESA_NS7_ILi192EEEEEELi128ENS_12float_e4m3_tEfNS_4arch4Sm90ELb0ELb1ELb1ELb1ELb0ELb0ELb0ELb1ELb1ELb1ELb1ELb0EEENS1_21CollectiveEpilogueFwdINS6_IJSA_SA_SA_EEES9_NS_10bfloat16_tESF_Li256ELb1ELb1ELb1ELb1EEENS1_36VarlenDynamicPersistentTileSchedulerILi128ELi128ELi256ELi128ELb1ELb1ELb1ELb1ELb0ELb1EEEEEEEEEvNT_6ParamsE:
[----:B------:R-:W-:Y:S01]  /*0000*/  LDC R1, c[0x0][0x37c] ;  /* 0x0000df00ff017b82 */ /* 0x000fe20000000800 */
[----:B------:R-:W-:Y:S05]  /*0010*/  EXIT ;  /* 0x000000000000794d */ /* 0x000fea0003800000 */
.L_x_4:
        /* <DEDUP_REMOVED lines=14> */
.L_x_13:


//--------------------- .text._ZN7cutlass13device_kernelIN5flash11enable_sm90INS1_16FlashAttnFwdSm90INS1_25CollectiveMainloopFwdSm90ILi2EN4cute5tupleIJNS5_1CILi1EEES8_S8_EEENS6_IJNS7_ILi128EEESA_NS7_ILi192EEEEEELi128ENS_12float_e4m3_tEfNS_4arch4Sm90ELb0ELb1ELb1ELb1ELb0ELb1ELb0ELb1ELb1ELb1ELb1ELb0EEENS1_21CollectiveEpilogueFwdINS6_IJSA_SA_SA_EEES9_NS_10bfloat16_tESF_Li256ELb1ELb1ELb1ELb1EEENS1_36VarlenDynamicPersistentTileSchedulerILi128ELi128ELi256ELi128ELb1ELb1ELb1ELb1ELb0ELb1EEEEEEEEEvNT_6ParamsE --------------------------
	.section	.text._ZN7cutlass13device_kernelIN5flash11enable_sm90INS1_16FlashAttnFwdSm90INS1_25CollectiveMainloopFwdSm90ILi2EN4cute5tupleIJNS5_1CILi1EEES8_S8_EEENS6_IJNS7_ILi128EEESA_NS7_ILi192EEEEEELi128ENS_12float_e4m3_tEfNS_4arch4Sm90ELb0ELb1ELb1ELb1ELb0ELb1ELb0ELb1ELb1ELb1ELb1ELb0EEENS1_21CollectiveEpilogueFwdINS6_IJSA_SA_SA_EEES9_NS_10bfloat16_tESF_Li256ELb1ELb1ELb1ELb1EEENS1_36VarlenDynamicPersistentTileSchedulerILi128ELi128ELi256ELi128ELb1ELb1ELb1ELb1ELb0ELb1EEEEEEEEEvNT_6ParamsE,"ax",@progbits
	.align	128
.text._ZN7cutlass13device_kernelIN5flash11enable_sm90INS1_16FlashAttnFwdSm90INS1_25CollectiveMainloopFwdSm90ILi2EN4cute5tupleIJNS5_1CILi1EEES8_S8_EEENS6_IJNS7_ILi128EEESA_NS7_ILi192EEEEEELi128ENS_12float_e4m3_tEfNS_4arch4Sm90ELb0ELb1ELb1ELb1ELb0ELb1ELb0ELb1ELb1ELb1ELb1ELb0EEENS1_21CollectiveEpilogueFwdINS6_IJSA_SA_SA_EEES9_NS_10bfloat16_tESF_Li256ELb1ELb1ELb1ELb1EEENS1_36VarlenDynamicPersistentTileSchedulerILi128ELi128ELi256ELi128ELb1ELb1ELb1ELb1ELb0ELb1EEEEEEEEEvNT_6ParamsE:
        .type           _ZN7cutlass13device_kernelIN5flash11enable_sm90INS1_16FlashAttnFwdSm90INS1_25CollectiveMainloopFwdSm90ILi2EN4cute5tupleIJNS5_1CILi1EEES8_S8_EEENS6_IJNS7_ILi128EEESA_NS7_ILi192EEEEEELi128ENS_12float_e4m3_tEfNS_4arch4Sm90ELb0ELb1ELb1ELb1ELb0ELb1ELb0ELb1ELb1ELb1ELb1ELb0EEENS1_21CollectiveEpilogueFwdINS6_IJSA_SA_SA_EEES9_NS_10bfloat16_tESF_Li256ELb1ELb1ELb1ELb1EEENS1_36VarlenDynamicPersistentTileSchedulerILi128ELi128ELi256ELi128ELb1ELb1ELb1ELb1ELb0ELb1EEEEEEEEEvNT_6ParamsE,@function
        .size           _ZN7cutlass13device_kernelIN5flash11enable_sm90INS1_16FlashAttnFwdSm90INS1_25CollectiveMainloopFwdSm90ILi2EN4cute5tupleIJNS5_1CILi1EEES8_S8_EEENS6_IJNS7_ILi128EEESA_NS7_ILi192EEEEEELi128ENS_12float_e4m3_tEfNS_4arch4Sm90ELb0ELb1ELb1ELb1ELb0ELb1ELb0ELb1ELb1ELb1ELb1ELb0EEENS1_21CollectiveEpilogueFwdINS6_IJSA_SA_SA_EEES9_NS_10bfloat16_tESF_Li256ELb1ELb1ELb1ELb1EEENS1_36VarlenDynamicPersistentTileSchedulerILi128ELi128ELi256ELi128ELb1ELb1ELb1ELb1ELb0ELb1EEEEEEEEEvNT_6ParamsE,(.L_x_14 - _ZN7cutlass13device_kernelIN5flash11enable_sm90INS1_16FlashAttnFwdSm90INS1_25CollectiveMainloopFwdSm90ILi2EN4cute5tupleIJNS5_1CILi1EEES8_S8_EEENS6_IJNS7_ILi128EEESA_NS7_ILi192EEEEEELi128ENS_12float_e4m3_tEfNS_4arch4Sm90ELb0ELb1ELb1ELb1ELb0ELb1ELb0ELb1ELb1ELb1ELb1ELb0EEENS1_21CollectiveEpilogueFwdINS6_IJSA_SA_SA_EEES9_NS_10bfloat16_tESF_Li256ELb1ELb1ELb1ELb1EEENS1_36VarlenDynamicPersistentTileSchedulerILi128ELi128ELi256ELi128ELb1ELb1ELb1ELb1ELb0ELb1EEEEEEEEEvNT_6ParamsE)
        .other          _ZN7cutlass13device_kernelIN5flash11enable_sm90INS1_16FlashAttnFwdSm90INS1_25CollectiveMainloopFwdSm90ILi2EN4cute5tupleIJNS5_1CILi1EEES8_S8_EEENS6_IJNS7_ILi128EEESA_NS7_ILi192EEEEEELi128ENS_12float_e4m3_tEfNS_4arch4Sm90ELb0ELb1ELb1ELb1ELb0ELb1ELb0ELb1ELb1ELb1ELb1ELb0EEENS1_21CollectiveEpilogueFwdINS6_IJSA_SA_SA_EEES9_NS_10bfloat16_tESF_Li256ELb1ELb1ELb1ELb1EEENS1_36VarlenDynamicPersistentTileSchedulerILi128ELi128ELi256ELi128ELb1ELb1ELb1ELb1ELb0ELb1EEEEEEEEEvNT_6ParamsE,@"STO_CUDA_ENTRY STV_DEFAULT"
_ZN7cutlass13device_kernelIN5flash11enable_sm90INS1_16FlashAttnFwdSm90INS1_25CollectiveMainloopFwdSm90ILi2EN4cute5tupleIJNS5_1CILi1EEES8_S8_EEENS6_IJNS7_ILi128EEESA_NS7_ILi192EEEEEELi128ENS_12float_e4m3_tEfNS_4arch4Sm90ELb0ELb1ELb1ELb1ELb0ELb1ELb0ELb1ELb1ELb1ELb1ELb0EEENS1_21CollectiveEpilogueFwdINS6_IJSA_SA_SA_EEES9_NS_10bfloat16_tESF_Li256ELb1ELb1ELb1ELb1EEENS1_36VarlenDynamicPersistentTileSchedulerILi128ELi128ELi256ELi128ELb1ELb1ELb1ELb1ELb0ELb1EEEEEEEEEvNT_6ParamsE:
[----:B------:R-:W-:Y:S01]  /*0000*/  LDC R1, c[0x0][0x37c] ;  /* 0x0000df00ff017b82 */ /* 0x000fe20000000800 */
[----:B------:R-:W-:Y:S05]  /*0010*/  EXIT ;  /* 0x000000000000794d */ /* 0x000fea0003800000 */
.L_x_5:
        /* <DEDUP_REMOVED lines=14> */
.L_x_14:


//--------------------- .text._ZN7cutlass13device_kernelIN5flash11enable_sm90INS1_16FlashAttnFwdSm90INS1_25CollectiveMainloopFwdSm90ILi2EN4cute5tupleIJNS5_1CILi1EEES8_S8_EEENS6_IJNS7_ILi128EEENS7_ILi160EEENS7_ILi192EEEEEELi128ENS_12float_e4m3_tEfNS_4arch4Sm90ELb1ELb0ELb1ELb0ELb0ELb0ELb0ELb1ELb1ELb1ELb1ELb0EEENS1_21CollectiveEpilogueFwdINS6_IJSA_SA_SB_EEES9_NS_10bfloat16_tESG_Li256ELb0ELb1ELb1ELb1EEENS1_19SingleTileSchedulerILb0ELb1ELb1ELi128EEEEEEEEEvNT_6ParamsE --------------------------
	.section	.text._ZN7cutlass13device_kernelIN5flash11enable_sm90INS1_16FlashAttnFwdSm90INS1_25CollectiveMainloopFwdSm90ILi2EN4cute5tupleIJNS5_1CILi1EEES8_S8_EEENS6_IJNS7_ILi128EEENS7_ILi160EEENS7_ILi192EEEEEELi128ENS_12float_e4m3_tEfNS_4arch4Sm90ELb1ELb0ELb1ELb0ELb0ELb0ELb0ELb1ELb1ELb1ELb1ELb0EEENS1_21CollectiveEpilogueFwdINS6_IJSA_SA_SB_EEES9_NS_10bfloat16_tESG_Li256ELb0ELb1ELb1ELb1EEENS1_19SingleTileSchedulerILb0ELb1ELb1ELi128EEEEEEEEEvNT_6ParamsE,"ax",@progbits
	.align	128
.text._ZN7cutlass13device_kernelIN5flash11enable_sm90INS1_16FlashAttnFwdSm90INS1_25CollectiveMainloopFwdSm90ILi2EN4cute5tupleIJNS5_1CILi1EEES8_S8_EEENS6_IJNS7_ILi128EEENS7_ILi160EEENS7_ILi192EEEEEELi128ENS_12float_e4m3_tEfNS_4arch4Sm90ELb1ELb0ELb1ELb0ELb0ELb0ELb0ELb1ELb1ELb1ELb1ELb0EEENS1_21CollectiveEpilogueFwdINS6_IJSA_SA_SB_EEES9_NS_10bfloat16_tESG_Li256ELb0ELb1ELb1ELb1EEENS1_19SingleTileSchedulerILb0ELb1ELb1ELi128EEEEEEEEEvNT_6ParamsE:
        .type           _ZN7cutlass13device_kernelIN5flash11enable_sm90INS1_16FlashAttnFwdSm90INS1_25CollectiveMainloopFwdSm90ILi2EN4cute5tupleIJNS5_1CILi1EEES8_S8_EEENS6_IJNS7_ILi128EEENS7_ILi160EEENS7_ILi192EEEEEELi128ENS_12float_e4m3_tEfNS_4arch4Sm90ELb1ELb0ELb1ELb0ELb0ELb0ELb0ELb1ELb1ELb1ELb1ELb0EEENS1_21CollectiveEpilogueFwdINS6_IJSA_SA_SB_EEES9_NS_10bfloat16_tESG_Li256ELb0ELb1ELb1ELb1EEENS1_19SingleTileSchedulerILb0ELb1ELb1ELi128EEEEEEEEEvNT_6ParamsE,@function
        .size           _ZN7cutlass13device_kernelIN5flash11enable_sm90INS1_16FlashAttnFwdSm90INS1_25CollectiveMainloopFwdSm90ILi2EN4cute5tupleIJNS5_1CILi1EEES8_S8_EEENS6_IJNS7_ILi128EEENS7_ILi160EEENS7_ILi192EEEEEELi128ENS_12float_e4m3_tEfNS_4arch4Sm90ELb1ELb0ELb1ELb0ELb0ELb0ELb0ELb1ELb1ELb1ELb1ELb0EEENS1_21CollectiveEpilogueFwdINS6_IJSA_SA_SB_EEES9_NS_10bfloat16_tESG_Li256ELb0ELb1ELb1ELb1EEENS1_19SingleTileSchedulerILb0ELb1ELb1ELi128EEEEEEEEEvNT_6ParamsE,(.L_x_15 - _ZN7cutlass13device_kernelIN5flash11enable_sm90INS1_16FlashAttnFwdSm90INS1_25CollectiveMainloopFwdSm90ILi2EN4cute5tupleIJNS5_1CILi1EEES8_S8_EEENS6_IJNS7_ILi128EEENS7_ILi160EEENS7_ILi192EEEEEELi128ENS_12float_e4m3_tEfNS_4arch4Sm90ELb1ELb0ELb1ELb0ELb0ELb0ELb0ELb1ELb1ELb1ELb1ELb0EEENS1_21CollectiveEpilogueFwdINS6_IJSA_SA_SB_EEES9_NS_10bfloat16_tESG_Li256ELb0ELb1ELb1ELb1EEENS1_19SingleTileSchedulerILb0ELb1ELb1ELi128EEEEEEEEEvNT_6ParamsE)
        .other          _ZN7cutlass13device_kernelIN5flash11enable_sm90INS1_16FlashAttnFwdSm90INS1_25CollectiveMainloopFwdSm90ILi2EN4cute5tupleIJNS5_1CILi1EEES8_S8_EEENS6_IJNS7_ILi128EEENS7_ILi160EEENS7_ILi192EEEEEELi128ENS_12float_e4m3_tEfNS_4arch4Sm90ELb1ELb0ELb1ELb0ELb0ELb0ELb0ELb1ELb1ELb1ELb1ELb0EEENS1_21CollectiveEpilogueFwdINS6_IJSA_SA_SB_EEES9_NS_10bfloat16_tESG_Li256ELb0ELb1ELb1ELb1EEENS1_19SingleTileSchedulerILb0ELb1ELb1ELi128EEEEEEEEEvNT_6ParamsE,@"STO_CUDA_ENTRY STV_DEFAULT"
_ZN7cutlass13device_kernelIN5flash11enable_sm90INS1_16FlashAttnFwdSm90INS1_25CollectiveMainloopFwdSm90ILi2EN4cute5tupleIJNS5_1CILi1EEES8_S8_EEENS6_IJNS7_ILi128EEENS7_ILi160EEENS7_ILi192EEEEEELi128ENS_12float_e4m3_tEfNS_4arch4Sm90ELb1ELb0ELb1ELb0ELb0ELb0ELb0ELb1ELb1ELb1ELb1ELb0EEENS1_21CollectiveEpilogueFwdINS6_IJSA_SA_SB_EEES9_NS_10bfloat16_tESG_Li256ELb0ELb1ELb1ELb1EEENS1_19SingleTileSchedulerILb0ELb1ELb1ELi128EEEEEEEEEvNT_6ParamsE:
[----:B------:R-:W-:Y:S01]  /*0000*/  LDC R1, c[0x0][0x37c] ;  /* 0x0000df00ff017b82 */ /* 0x000fe20000000800 */
[----:B------:R-:W-:Y:S05]  /*0010*/  EXIT ;  /* 0x000000000000794d */ /* 0x000fea0003800000 */
.L_x_6:
        /* <DEDUP_REMOVED lines=14> */
.L_x_15:


//--------------------- .text._ZN7cutlass13device_kernelIN5flash11enable_sm90INS1_16FlashAttnFwdSm90INS1_25CollectiveMainloopFwdSm90ILi2EN4cute5tupleIJNS5_1CILi1EEES8_S8_EEENS6_IJNS7_ILi128EEENS7_ILi160EEENS7_ILi192EEEEEELi128ENS_12float_e4m3_tEfNS_4arch4Sm90ELb1ELb0ELb1ELb1ELb0ELb0ELb0ELb1ELb1ELb1ELb1ELb0EEENS1_21CollectiveEpilogueFwdINS6_IJSA_SA_SB_EEES9_NS_10bfloat16_tESG_Li256ELb1ELb1ELb1ELb1EEENS1_36VarlenDynamicPersistentTileSchedulerILi128ELi160ELi256ELi128ELb1ELb1ELb1ELb1ELb1ELb1EEEEEEEEEvNT_6ParamsE --------------------------
	.section	.text._ZN7cutlass13device_kernelIN5flash11enable_sm90INS1_16FlashAttnFwdSm90INS1_25CollectiveMainloopFwdSm90ILi2EN4cute5tupleIJNS5_1CILi1EEES8_S8_EEENS6_IJNS7_ILi128EEENS7_ILi160EEENS7_ILi192EEEEEELi128ENS_12float_e4m3_tEfNS_4arch4Sm90ELb1ELb0ELb1ELb1ELb0ELb0ELb0ELb1ELb1ELb1ELb1ELb0EEENS1_21CollectiveEpilogueFwdINS6_IJSA_SA_SB_EEES9_NS_10bfloat16_tESG_Li256ELb1ELb1ELb1ELb1EEENS1_36VarlenDynamicPersistentTileSchedulerILi128ELi160ELi256ELi128ELb1ELb1ELb1ELb1ELb1ELb1EEEEEEEEEvNT_6ParamsE,"ax",@progbits
	.align	128
.text._ZN7cutlass13device_kernelIN5flash11enable_sm90INS1_16FlashAttnFwdSm90INS1_25CollectiveMainloopFwdSm90ILi2EN4cute5tupleIJNS5_1CILi1EEES8_S8_EEENS6_IJNS7_ILi128EEENS7_ILi160EEENS7_ILi192EEEEEELi128ENS_12float_e4m3_tEfNS_4arch4Sm90ELb1ELb0ELb1ELb1ELb0ELb0ELb0ELb1ELb1ELb1ELb1ELb0EEENS1_21CollectiveEpilogueFwdINS6_IJSA_SA_SB_EEES9_NS_10bfloat16_tESG_Li256ELb1ELb1ELb1ELb1EEENS1_36VarlenDynamicPersistentTileSchedulerILi128ELi160ELi256ELi128ELb1ELb1ELb1ELb1ELb1ELb1EEEEEEEEEvNT_6ParamsE:
        .type           _ZN7cutlass13device_kernelIN5flash11enable_sm90INS1_16FlashAttnFwdSm90INS1_25CollectiveMainloopFwdSm90ILi2EN4cute5tupleIJNS5_1CILi1EEES8_S8_EEENS6_IJNS7_ILi128EEENS7_ILi160EEENS7_ILi192EEEEEELi128ENS_12float_e4m3_tEfNS_4arch4Sm90ELb1ELb0ELb1ELb1ELb0ELb0ELb0ELb1ELb1ELb1ELb1ELb0EEENS1_21CollectiveEpilogueFwdINS6_IJSA_SA_SB_EEES9_NS_10bfloat16_tESG_Li256ELb1ELb1ELb1ELb1EEENS1_36VarlenDynamicPersistentTileSchedulerILi128ELi160ELi256ELi128ELb1ELb1ELb1ELb1ELb1ELb1EEEEEEEEEvNT_6ParamsE,@function
        .size           _ZN7cutlass13device_kernelIN5flash11enable_sm90INS1_16FlashAttnFwdSm90INS1_25CollectiveMainloopFwdSm90ILi2EN4cute5tupleIJNS5_1CILi1EEES8_S8_EEENS6_IJNS7_ILi128EEENS7_ILi160EEENS7_ILi192EEEEEELi128ENS_12float_e4m3_tEfNS_4arch4Sm90ELb1ELb0ELb1ELb1ELb0ELb0ELb0ELb1ELb1ELb1ELb1ELb0EEENS1_21CollectiveEpilogueFwdINS6_IJSA_SA_SB_EEES9_NS_10bfloat16_tESG_Li256ELb1ELb1ELb1ELb1EEENS1_36VarlenDynamicPersistentTileSchedulerILi128ELi160ELi256ELi128ELb1ELb1ELb1ELb1ELb1ELb1EEEEEEEEEvNT_6ParamsE,(.L_x_16 - _ZN7cutlass13device_kernelIN5flash11enable_sm90INS1_16FlashAttnFwdSm90INS1_25CollectiveMainloopFwdSm90ILi2EN4cute5tupleIJNS5_1CILi1EEES8_S8_EEENS6_IJNS7_ILi128EEENS7_ILi160EEENS7_ILi192EEEEEELi128ENS_12float_e4m3_tEfNS_4arch4Sm90ELb1ELb0ELb1ELb1ELb0ELb0ELb0ELb1ELb1ELb1ELb1ELb0EEENS1_21CollectiveEpilogueFwdINS6_IJSA_SA_SB_EEES9_NS_10bfloat16_tESG_Li256ELb1ELb1ELb1ELb1EEENS1_36VarlenDynamicPersistentTileSchedulerILi128ELi160ELi256ELi128ELb1ELb1ELb1ELb1ELb1ELb1EEEEEEEEEvNT_6ParamsE)
        .other          _ZN7cutlass13device_kernelIN5flash11enable_sm90INS1_16FlashAttnFwdSm90INS1_25CollectiveMainloopFwdSm90ILi2EN4cute5tupleIJNS5_1CILi1EEES8_S8_EEENS6_IJNS7_ILi128EEENS7_ILi160EEENS7_ILi192EEEEEELi128ENS_12float_e4m3_tEfNS_4arch4Sm90ELb1ELb0ELb1ELb1ELb0ELb0ELb0ELb1ELb1ELb1ELb1ELb0EEENS1_21CollectiveEpilogueFwdINS6_IJSA_SA_SB_EEES9_NS_10bfloat16_tESG_Li256ELb1ELb1ELb1ELb1EEENS1_36VarlenDynamicPersistentTileSchedulerILi128ELi160ELi256ELi128ELb1ELb1ELb1ELb1ELb1ELb1EEEEEEEEEvNT_6ParamsE,@"STO_CUDA_ENTRY STV_DEFAULT"
_ZN7cutlass13device_kernelIN5flash11enable_sm90INS1_16FlashAttnFwdSm90INS1_25CollectiveMainloopFwdSm90ILi2EN4cute5tupleIJNS5_1CILi1EEES8_S8_EEENS6_IJNS7_ILi128EEENS7_ILi160EEENS7_ILi192EEEEEELi128ENS_12float_e4m3_tEfNS_4arch4Sm90ELb1ELb0ELb1ELb1ELb0ELb0ELb0ELb1ELb1ELb1ELb1ELb0EEENS1_21CollectiveEpilogueFwdINS6_IJSA_SA_SB_EEES9_NS_10bfloat16_tESG_Li256ELb1ELb1ELb1ELb1EEENS1_36VarlenDynamicPersistentTileSchedulerILi128ELi160ELi256ELi128ELb1ELb1ELb1ELb1ELb1ELb1EEEEEEEEEvNT_6ParamsE:
[----:B------:R-:W-:Y:S01]  /*0000*/  LDC R1, c[0x0][0x37c] ;  /* 0x0000df00ff017b82 */ /* 0x000fe20000000800 */
[----:B------:R-:W-:Y:S05]  /*0010*/  EXIT ;  /* 0x000000000000794d */ /* 0x000fea0003800000 */
.L_x_7:
        /* <DEDUP_REMOVED lines=14> */
.L_x_16:


//--------------------- .text._ZN7cutlass13device_kernelIN5flash11enable_sm90INS1_16FlashAttnFwdSm90INS1_25CollectiveMainloopFwdSm90ILi2EN4cute5tupleIJNS5_1CILi1EEES8_S8_EEENS6_IJNS7_ILi128EEENS7_ILi160EEENS7_ILi192EEEEEELi128ENS_12float_e4m3_tEfNS_4arch4Sm90ELb1ELb0ELb1ELb1ELb0ELb1ELb0ELb1ELb1ELb1ELb1ELb0EEENS1_21CollectiveEpilogueFwdINS6_IJSA_SA_SB_EEES9_NS_10bfloat16_tESG_Li256ELb1ELb1ELb1ELb1EEENS1_36VarlenDynamicPersistentTileSchedulerILi128ELi160ELi256ELi128ELb1ELb1ELb1ELb1ELb1ELb1EEEEEEEEEvNT_6ParamsE --------------------------
	.section	.text._ZN7cutlass13device_kernelIN5flash11enable_sm90INS1_16FlashAttnFwdSm90INS1_25CollectiveMainloopFwdSm90ILi2EN4cute5tupleIJNS5_1CILi1EEES8_S8_EEENS6_IJNS7_ILi128EEENS7_ILi160EEENS7_ILi192EEEEEELi128ENS_12float_e4m3_tEfNS_4arch4Sm90ELb1ELb0ELb1ELb1ELb0ELb1ELb0ELb1ELb1ELb1ELb1ELb0EEENS1_21CollectiveEpilogueFwdINS6_IJSA_SA_SB_EEES9_NS_10bfloat16_tESG_Li256ELb1ELb1ELb1ELb1EEENS1_36VarlenDynamicPersistentTileSchedulerILi128ELi160ELi256ELi128ELb1ELb1ELb1ELb1ELb1ELb1EEEEEEEEEvNT_6ParamsE,"ax",@progbits
	.align	128
.text._ZN7cutlass13device_kernelIN5flash11enable_sm90INS1_16FlashAttnFwdSm90INS1_25CollectiveMainloopFwdSm90ILi2EN4cute5tupleIJNS5_1CILi1EEES8_S8_EEENS6_IJNS7_ILi128EEENS7_ILi160EEENS7_ILi192EEEEEELi128ENS_12float_e4m3_tEfNS_4arch4Sm90ELb1ELb0ELb1ELb1ELb0ELb1ELb0ELb1ELb1ELb1ELb1ELb0EEENS1_21CollectiveEpilogueFwdINS6_IJSA_SA_SB_EEES9_NS_10bfloat16_tESG_Li256ELb1ELb1ELb1ELb1EEENS1_36VarlenDynamicPersistentTileSchedulerILi128ELi160ELi256ELi128ELb1ELb1ELb1ELb1ELb1ELb1EEEEEEEEEvNT_6ParamsE:
        .type           _ZN7cutlass13device_kernelIN5flash11enable_sm90INS1_16FlashAttnFwdSm90INS1_25CollectiveMainloopFwdSm90ILi2EN4cute5tupleIJNS5_1CILi1EEES8_S8_EEENS6_IJNS7_ILi128EEENS7_ILi160EEENS7_ILi192EEEEEELi128ENS_12float_e4m3_tEfNS_4arch4Sm90ELb1ELb0ELb1ELb1ELb0ELb1ELb0ELb1ELb1ELb1ELb1ELb0EEENS1_21CollectiveEpilogueFwdINS6_IJSA_SA_SB_EEES9_NS_10bfloat16_tESG_Li256ELb1ELb1ELb1ELb1EEENS1_36VarlenDynamicPersistentTileSchedulerILi128ELi160ELi256ELi128ELb1ELb1ELb1ELb1ELb1ELb1EEEEEEEEEvNT_6ParamsE,@function
        .size           _ZN7cutlass13device_kernelIN5flash11enable_sm90INS1_16FlashAttnFwdSm90INS1_25CollectiveMainloopFwdSm90ILi2EN4cute5tupleIJNS5_1CILi1EEES8_S8_EEENS6_IJNS7_ILi128EEENS7_ILi160EEENS7_ILi192EEEEEELi128ENS_12float_e4m3_tEfNS_4arch4Sm90ELb1ELb0ELb1ELb1ELb0ELb1ELb0ELb1ELb1ELb1ELb1ELb0EEENS1_21CollectiveEpilogueFwdINS6_IJSA_SA_SB_EEES9_NS_10bfloat16_tESG_Li256ELb1ELb1ELb1ELb1EEENS1_36VarlenDynamicPersistentTileSchedulerILi128ELi160ELi256ELi128ELb1ELb1ELb1ELb1ELb1ELb1EEEEEEEEEvNT_6ParamsE,(.L_x_17 - _ZN7cutlass13device_kernelIN5flash11enable_sm90INS1_16FlashAttnFwdSm90INS1_25CollectiveMainloopFwdSm90ILi2EN4cute5tupleIJNS5_1CILi1EEES8_S8_EEENS6_IJNS7_ILi128EEENS7_ILi160EEENS7_ILi192EEEEEELi128ENS_12float_e4m3_tEfNS_4arch4Sm90ELb1ELb0ELb1ELb1ELb0ELb1ELb0ELb1ELb1ELb1ELb1ELb0EEENS1_21CollectiveEpilogueFwdINS6_IJSA_SA_SB_EEES9_NS_10bfloat16_tESG_Li256ELb1ELb1ELb1ELb1EEENS1_36VarlenDynamicPersistentTileSchedulerILi128ELi160ELi256ELi128ELb1ELb1ELb1ELb1ELb1ELb1EEEEEEEEEvNT_6ParamsE)
        .other          _ZN7cutlass13device_kernelIN5flash11enable_sm90INS1_16FlashAttnFwdSm90INS1_25CollectiveMainloopFwdSm90ILi2EN4cute5tupleIJNS5_1CILi1EEES8_S8_EEENS6_IJNS7_ILi128EEENS7_ILi160EEENS7_ILi192EEEEEELi128ENS_12float_e4m3_tEfNS_4arch4Sm90ELb1ELb0ELb1ELb1ELb0ELb1ELb0ELb1ELb1ELb1ELb1ELb0EEENS1_21CollectiveEpilogueFwdINS6_IJSA_SA_SB_EEES9_NS_10bfloat16_tESG_Li256ELb1ELb1ELb1ELb1EEENS1_36VarlenDynamicPersistentTileSchedulerILi128ELi160ELi256ELi128ELb1ELb1ELb1ELb1ELb1ELb1EEEEEEEEEvNT_6ParamsE,@"STO_CUDA_ENTRY STV_DEFAULT"
_ZN7cutlass13device_kernelIN5flash11enable_sm90INS1_16FlashAttnFwdSm90INS1_25CollectiveMainloopFwdSm90ILi2EN4cute5tupleIJNS5_1CILi1EEES8_S8_EEENS6_IJNS7_ILi128EEENS7_ILi160EEENS7_ILi192EEEEEELi128ENS_12float_e4m3_tEfNS_4arch4Sm90ELb1ELb0ELb1ELb1ELb0ELb1ELb0ELb1ELb1ELb1ELb1ELb0EEENS1_21CollectiveEpilogueFwdINS6_IJSA_SA_SB_EEES9_NS_10bfloat16_tESG_Li256ELb1ELb1ELb1ELb1EEENS1_36VarlenDynamicPersistentTileSchedulerILi128ELi160ELi256ELi128ELb1ELb1ELb1ELb1ELb1ELb1EEEEEEEEEvNT_6ParamsE:
[----:B------:R-:W-:Y:S01]  /*0000*/  LDC R1, c[0x0][0x37c] ;  /* 0x0000df00ff017b82 */ /* 0x000fe20000000800 */
[----:B------:R-:W-:Y:S05]  /*0010*/  EXIT ;  /* 0x000000000000794d */ /* 0x000fea0003800000 */
.L_x_8:
        /* <DEDUP_REMOVED lines=14> */
.L_x_17:


//--------------------- .nv.shared.reserved.0     --------------------------
	.section	.nv.shared.reserved.0,"aw",@nobits
	.weak		__nv_reservedSMEM_offset_0_alias
	.size		__nv_reservedSMEM_offset_0_alias, 0, 64
	.other		__nv_reservedSMEM_offset_0_alias,@"STO_CUDA_RESERVED_SHARED STV_DEFAULT"
__nv_reservedSMEM_offset_0_alias:
	.zero		0
	.zero		64


//--------------------- .nv.global                --------------------------
	.section	.nv.global,"aw",@nobits
.nv.global:
	.type		_ZN84_INTERNAL_b701f088_48_flash_fwd_hdim192_128_e4m3_split_softcap_sm90_cu_f3e6f9ee_30674cute1_E,@object
	.size		_ZN84_INTERNAL_b701f088_48_flash_fwd_hdim192_128_e4m3_split_softcap_sm90_cu_f3e6f9ee_30674cute1_E,(_ZN84_INTERNAL_b701f088_48_flash_fwd_hdim192_128_e4m3_split_softcap_sm90_cu_f3e6f9ee_30674cuda3std3__45__cpo6cbeginE - _ZN84_INTERNAL_b701f088_48_flash_fwd_hdim192_128_e4m3_split_softcap_sm90_cu_f3e6f9ee_30674cute1_E)
_ZN84_INTERNAL_b701f088_48_flash_fwd_hdim192_128_e4m3_split_softcap_sm90_cu_f3e6f9ee_30674cute1_E:
	.zero		1
	.type		_ZN84_INTERNAL_b701f088_48_flash_fwd_hdim192_128_e4m3_split_softcap_sm90_cu_f3e6f9ee_30674cuda3std3__45__cpo6cbeginE,@object
	.size		_ZN84_INTERNAL_b701f088_48_flash_fwd_hdim192_128_e4m3_split_softcap_sm90_cu_f3e6f9ee_30674cuda3std3__45__cpo6cbeginE,(_ZN84_INTERNAL_b701f088_48_flash_fwd_hdim192_128_e4m3_split_softcap_sm90_cu_f3e6f9ee_30674cuda3std3__48in_placeE - _ZN84_INTERNAL_b701f088_48_flash_fwd_hdim192_128_e4m3_split_softcap_sm90_cu_f3e6f9ee_30674cuda3std3__45__cpo6cbeginE)
_ZN84_INTERNAL_b701f088_48_flash_fwd_hdim192_128_e4m3_split_softcap_sm90_cu_f3e6f9ee_30674cuda3std3__45__cpo6cbeginE:
	.zero		1
	.type		_ZN84_INTERNAL_b701f088_48_flash_fwd_hdim192_128_e4m3_split_softcap_sm90_cu_f3e6f9ee_30674cuda3std3__48in_placeE,@object
	.size		_ZN84_INTERNAL_b701f088_48_flash_fwd_hdim192_128_e4m3_split_softcap_sm90_cu_f3e6f9ee_30674cuda3std3__48in_placeE,(_ZN84_INTERNAL_b701f088_48_flash_fwd_hdim192_128_e4m3_split_softcap_sm90_cu_f3e6f9ee_30674cuda3std6ranges3__45__cpo9iter_moveE - _ZN84_INTERNAL_b701f088_48_flash_fwd_hdim192_128_e4m3_split_softcap_sm90_cu_f3e6f9ee_30674cuda3std3__48in_placeE)
_ZN84_INTERNAL_b701f088_48_flash_fwd_hdim192_128_e4m3_split_softcap_sm90_cu_f3e6f9ee_30674cuda3std3__48in_placeE:
	.zero		1
	.type		_ZN84_INTERNAL_b701f088_48_flash_fwd_hdim192_128_e4m3_split_softcap_sm90_cu_f3e6f9ee_30674cuda3std6ranges3__45__cpo9iter_moveE,@object
	.size		_ZN84_INTERNAL_b701f088_48_flash_fwd_hdim192_128_e4m3_split_softcap_sm90_cu_f3e6f9ee_30674cuda3std6ranges3__45__cpo9iter_moveE,(_ZN84_INTERNAL_b701f088_48_flash_fwd_hdim192_128_e4m3_split_softcap_sm90_cu_f3e6f9ee_30674cuda3std3__45__cpo5beginE - _ZN84_INTERNAL_b701f088_48_flash_fwd_hdim192_128_e4m3_split_softcap_sm90_cu_f3e6f9ee_30674cuda3std6ranges3__45__cpo9iter_moveE)
_ZN84_INTERNAL_b701f088_48_flash_fwd_hdim192_128_e4m3_split_softcap_sm90_cu_f3e6f9ee_30674cuda3std6ranges3__45__cpo9iter_moveE:
	.zero		1
	.type		_ZN84_INTERNAL_b701f088_48_flash_fwd_hdim192_128_e4m3_split_softcap_sm90_cu_f3e6f9ee_30674cuda3std3__45__cpo5beginE,@object
	.size		_ZN84_INTERNAL_b701f088_48_flash_fwd_hdim192_128_e4m3_split_softcap_sm90_cu_f3e6f9ee_30674cuda3std3__45__cpo5beginE,(_ZN84_INTERNAL_b701f088_48_flash_fwd_hdim192_128_e4m3_split_softcap_sm90_cu_f3e6f9ee_30674cuda3std3__486_GLOBAL__N__b701f088_48_flash_fwd_hdim192_128_e4m3_split_softcap_sm90_cu_f3e6f9ee_30676ignoreE - _ZN84_INTERNAL_b701f088_48_flash_fwd_hdim192_128_e4m3_split_softcap_sm90_cu_f3e6f9ee_30674cuda3std3__45__cpo5beginE)
_ZN84_INTERNAL_b701f088_48_flash_fwd_hdim192_128_e4m3_split_softcap_sm90_cu_f3e6f9ee_30674cuda3std3__45__cpo5beginE:
	.zero		1
	.type		_ZN84_INTERNAL_b701f088_48_flash_fwd_hdim192_128_e4m3_split_softcap_sm90_cu_f3e6f9ee_30674cuda3std3__486_GLOBAL__N__b701f088_48_flash_fwd_hdim192_128_e4m3_split_softcap_sm90_cu_f3e6f9ee_30676ignoreE,@object
	.size		_ZN84_INTERNAL_b701f088_48_flash_fwd_hdim192_128_e4m3_split_softcap_sm90_cu_f3e6f9ee_30674cuda3std3__486_GLOBAL__N__b701f088_48_flash_fwd_hdim192_128_e4m3_split_softcap_sm90_cu_f3e6f9ee_30676ignoreE,(_ZN84_INTERNAL_b701f088_48_flash_fwd_hdim192_128_e4m3_split_softcap_sm90_cu_f3e6f9ee_30674cute7productE - _ZN84_INTERNAL_b701f088_48_flash_fwd_hdim192_128_e4m3_split_softcap_sm90_cu_f3e6f9ee_30674cuda3std3__486_GLOBAL__N__b701f088_48_flash_fwd_hdim192_128_e4m3_split_softcap_sm90_cu_f3e6f9ee_30676ignoreE)
_ZN84_INTERNAL_b701f088_48_flash_fwd_hdim192_128_e4m3_split_softcap_sm90_cu_f3e6f9ee_30674cuda3std3__486_GLOBAL__N__b701f088_48_flash_fwd_hdim192_128_e4m3_split_softcap_sm90_cu_f3e6f9ee_30676ignoreE:
	.zero		1
	.type		_ZN84_INTERNAL_b701f088_48_flash_fwd_hdim192_128_e4m3_split_softcap_sm90_cu_f3e6f9ee_30674cute7productE,@object
	.size		_ZN84_INTERNAL_b701f088_48_flash_fwd_hdim192_128_e4m3_split_softcap_sm90_cu_f3e6f9ee_30674cute7productE,(_ZN84_INTERNAL_b701f088_48_flash_fwd_hdim192_128_e4m3_split_softcap_sm90_cu_f3e6f9ee_30674cuda3std3__45__cpo3endE - _ZN84_INTERNAL_b701f088_48_flash_fwd_hdim192_128_e4m3_split_softcap_sm90_cu_f3e6f9ee_30674cute7productE)
_ZN84_INTERNAL_b701f088_48_flash_fwd_hdim192_128_e4m3_split_softcap_sm90_cu_f3e6f9ee_30674cute7productE:
	.zero		1
	.type		_ZN84_INTERNAL_b701f088_48_flash_fwd_hdim192_128_e4m3_split_softcap_sm90_cu_f3e6f9ee_30674cuda3std3__45__cpo3endE,@object
	.size		_ZN84_INTERNAL_b701f088_48_flash_fwd_hdim192_128_e4m3_split_softcap_sm90_cu_f3e6f9ee_30674cuda3std3__45__cpo3endE,(_ZN84_INTERNAL_b701f088_48_flash_fwd_hdim192_128_e4m3_split_softcap_sm90_cu_f3e6f9ee_30674cuda3std3__419piecewise_constructE - _ZN84_INTERNAL_b701f088_48_flash_fwd_hdim192_128_e4m3_split_softcap_sm90_cu_f3e6f9ee_30674cuda3std3__45__cpo3endE)
_ZN84_INTERNAL_b701f088_48_flash_fwd_hdim192_128_e4m3_split_softcap_sm90_cu_f3e6f9ee_30674cuda3std3__45__cpo3endE:
	.zero		1
	.type		_ZN84_INTERNAL_b701f088_48_flash_fwd_hdim192_128_e4m3_split_softcap_sm90_cu_f3e6f9ee_30674cuda3std3__419piecewise_constructE,@object
	.size		_ZN84_INTERNAL_b701f088_48_flash_fwd_hdim192_128_e4m3_split_softcap_sm90_cu_f3e6f9ee_30674cuda3std3__419piecewise_constructE,(_ZN84_INTERNAL_b701f088_48_flash_fwd_hdim192_128_e4m3_split_softcap_sm90_cu_f3e6f9ee_30674cuda3std3__45__cpo4cendE - _ZN84_INTERNAL_b701f088_48_flash_fwd_hdim192_128_e4m3_split_softcap_sm90_cu_f3e6f9ee_30674cuda3std3__419piecewise_constructE)
_ZN84_INTERNAL_b701f088_48_flash_fwd_hdim192_128_e4m3_split_softcap_sm90_cu_f3e6f9ee_30674cuda3std3__419piecewise_constructE:
	.zero		1
	.type		_ZN84_INTERNAL_b701f088_48_flash_fwd_hdim192_128_e4m3_split_softcap_sm90_cu_f3e6f9ee_30674cuda3std3__45__cpo4cendE,@object
	.size		_ZN84_INTERNAL_b701f088_48_flash_fwd_hdim192_128_e4m3_split_softcap_sm90_cu_f3e6f9ee_30674cuda3std3__45__cpo4cendE,(_ZN84_INTERNAL_b701f088_48_flash_fwd_hdim192_128_e4m3_split_softcap_sm90_cu_f3e6f9ee_30674cuda3std6ranges3__45__cpo4swapE - _ZN84_INTERNAL_b701f088_48_flash_fwd_hdim192_128_e4m3_split_softcap_sm90_cu_f3e6f9ee_30674cuda3std3__45__cpo4cendE)
_ZN84_INTERNAL_b701f088_48_flash_fwd_hdim192_128_e4m3_split_softcap_sm90_cu_f3e6f9ee_30674cuda3std3__45__cpo4cendE:
	.zero		1
	.type		_ZN84_INTERNAL_b701f088_48_flash_fwd_hdim192_128_e4m3_split_softcap_sm90_cu_f3e6f9ee_30674cuda3std6ranges3__45__cpo4swapE,@object
	.size		_ZN84_INTERNAL_b701f088_48_flash_fwd_hdim192_128_e4m3_split_softcap_sm90_cu_f3e6f9ee_30674cuda3std6ranges3__45__cpo4swapE,(.L_7 - _ZN84_INTERNAL_b701f088_48_flash_fwd_hdim192_128_e4m3_split_softcap_sm90_cu_f3e6f9ee_30674cuda3std6ranges3__45__cpo4swapE)
_ZN84_INTERNAL_b701f088_48_flash_fwd_hdim192_128_e4m3_split_softcap_sm90_cu_f3e6f9ee_30674cuda3std6ranges3__45__cpo4swapE:
	.zero		1
.L_7:


//--------------------- .nv.constant0._ZN7cutlass13device_kernelIN5flash11enable_sm90INS1_16FlashAttnFwdSm90INS1_25CollectiveMainloopFwdSm90ILi2EN4cute5tupleIJNS5_1CILi1EEES8_S8_EEENS6_IJNS7_ILi128EEENS7_ILi160EEENS7_ILi192EEEEEELi128ENS_12float_e4m3_tEfNS_4arch4Sm90ELb0ELb0ELb1ELb0ELb0ELb0ELb0ELb1ELb1ELb1ELb1ELb0EEENS1_21CollectiveEpilogueFwdINS6_IJSA_SA_SB_EEES9_NS_10bfloat16_tESG_Li256ELb0ELb1ELb1ELb1EEENS1_19SingleTileSchedulerILb0ELb1ELb1ELi128EEEEEEEEEvNT_6ParamsE --------------------------
	.section	.nv.constant0._ZN7cutlass13device_kernelIN5flash11enable_sm90INS1_16FlashAttnFwdSm90INS1_25CollectiveMainloopFwdSm90ILi2EN4cute5tupleIJNS5_1CILi1EEES8_S8_EEENS6_IJNS7_ILi128EEENS7_ILi160EEENS7_ILi192EEEEEELi128ENS_12float_e4m3_tEfNS_4arch4Sm90ELb0ELb0ELb1ELb0ELb0ELb0ELb0ELb1ELb1ELb1ELb1ELb0EEENS1_21CollectiveEpilogueFwdINS6_IJSA_SA_SB_EEES9_NS_10bfloat16_tESG_Li256ELb0ELb1ELb1ELb1EEENS1_19SingleTileSchedulerILb0ELb1ELb1ELi128EEEEEEEEEvNT_6ParamsE,"a",@progbits
	.sectionflags	@""
	.align	4
.nv.constant0._ZN7cutlass13device_kernelIN5flash11enable_sm90INS1_16FlashAttnFwdSm90INS1_25CollectiveMainloopFwdSm90ILi2EN4cute5tupleIJNS5_1CILi1EEES8_S8_EEENS6_IJNS7_ILi128EEENS7_ILi160EEENS7_ILi192EEEEEELi128ENS_12float_e4m3_tEfNS_4arch4Sm90ELb0ELb0ELb1ELb0ELb0ELb0ELb0ELb1ELb1ELb1ELb1ELb0EEENS1_21CollectiveEpilogueFwdINS6_IJSA_SA_SB_EEES9_NS_10bfloat16_tESG_Li256ELb0ELb1ELb1ELb1EEENS1_19SingleTileSchedulerILb0ELb1ELb1ELi128EEEEEEEEEvNT_6ParamsE:
	.zero		3456


//--------------------- .nv.constant0._ZN7cutlass13device_kernelIN5flash11enable_sm90INS1_16FlashAttnFwdSm90INS1_25CollectiveMainloopFwdSm90ILi2EN4cute5tupleIJNS5_1CILi1EEES8_S8_EEENS6_IJNS7_ILi128EEENS7_ILi160EEENS7_ILi192EEEEEELi128ENS_12float_e4m3_tEfNS_4arch4Sm90ELb0ELb0ELb1ELb1ELb0ELb0ELb0ELb1ELb1ELb1ELb1ELb0EEENS1_21CollectiveEpilogueFwdINS6_IJSA_SA_SB_EEES9_NS_10bfloat16_tESG_Li256ELb1ELb1ELb1ELb1EEENS1_36VarlenDynamicPersistentTileSchedulerILi128ELi160ELi256ELi128ELb1ELb1ELb1ELb0ELb1ELb1EEEEEEEEEvNT_6ParamsE --------------------------
	.section	.nv.constant0._ZN7cutlass13device_kernelIN5flash11enable_sm90INS1_16FlashAttnFwdSm90INS1_25CollectiveMainloopFwdSm90ILi2EN4cute5tupleIJNS5_1CILi1EEES8_S8_EEENS6_IJNS7_ILi128EEENS7_ILi160EEENS7_ILi192EEEEEELi128ENS_12float_e4m3_tEfNS_4arch4Sm90ELb0ELb0ELb1ELb1ELb0ELb0ELb0ELb1ELb1ELb1ELb1ELb0EEENS1_21CollectiveEpilogueFwdINS6_IJSA_SA_SB_EEES9_NS_10bfloat16_tESG_Li256ELb1ELb1ELb1ELb1EEENS1_36VarlenDynamicPersistentTileSchedulerILi128ELi160ELi256ELi128ELb1ELb1ELb1ELb0ELb1ELb1EEEEEEEEEvNT_6ParamsE,"a",@progbits
	.sectionflags	@""
	.align	4
.nv.constant0._ZN7cutlass13device_kernelIN5flash11enable_sm90INS1_16FlashAttnFwdSm90INS1_25CollectiveMainloopFwdSm90ILi2EN4cute5tupleIJNS5_1CILi1EEES8_S8_EEENS6_IJNS7_ILi128EEENS7_ILi160EEENS7_ILi192EEEEEELi128ENS_12float_e4m3_tEfNS_4arch4Sm90ELb0ELb0ELb1ELb1ELb0ELb0ELb0ELb1ELb1ELb1ELb1ELb0EEENS1_21CollectiveEpilogueFwdINS6_IJSA_SA_SB_EEES9_NS_10bfloat16_tESG_Li256ELb1ELb1ELb1ELb1EEENS1_36VarlenDynamicPersistentTileSchedulerILi128ELi160ELi256ELi128ELb1ELb1ELb1ELb0ELb1ELb1EEEEEEEEEvNT_6ParamsE:
	.zero		3584


//--------------------- .nv.constant0._ZN7cutlass13device_kernelIN5flash11enable_sm90INS1_16FlashAttnFwdSm90INS1_25CollectiveMainloopFwdSm90ILi2EN4cute5tupleIJNS5_1CILi1EEES8_S8_EEENS6_IJNS7_ILi128EEENS7_ILi160EEENS7_ILi192EEEEEELi128ENS_12float_e4m3_tEfNS_4arch4Sm90ELb0ELb0ELb1ELb1ELb0ELb1ELb0ELb1ELb1ELb1ELb1ELb0EEENS1_21CollectiveEpilogueFwdINS6_IJSA_SA_SB_EEES9_NS_10bfloat16_tESG_Li256ELb1ELb1ELb1ELb1EEENS1_36VarlenDynamicPersistentTileSchedulerILi128ELi160ELi256ELi128ELb1ELb1ELb1ELb0ELb1ELb1EEEEEEEEEvNT_6ParamsE --------------------------
	.section	.nv.constant0._ZN7cutlass13device_kernelIN5flash11enable_sm90INS1_16FlashAttnFwdSm90INS1_25CollectiveMainloopFwdSm90ILi2EN4cute5tupleIJNS5_1CILi1EEES8_S8_EEENS6_IJNS7_ILi128EEENS7_ILi160EEENS7_ILi192EEEEEELi128ENS_12float_e4m3_tEfNS_4arch4Sm90ELb0ELb0ELb1ELb1ELb0ELb1ELb0ELb1ELb1ELb1ELb1ELb0EEENS1_21CollectiveEpilogueFwdINS6_IJSA_SA_SB_EEES9_NS_10bfloat16_tESG_Li256ELb1ELb1ELb1ELb1EEENS1_36VarlenDynamicPersistentTileSchedulerILi128ELi160ELi256ELi128ELb1ELb1ELb1ELb0ELb1ELb1EEEEEEEEEvNT_6ParamsE,"a",@progbits
	.sectionflags	@""
	.align	4
.nv.constant0._ZN7cutlass13device_kernelIN5flash11enable_sm90INS1_16FlashAttnFwdSm90INS1_25CollectiveMainloopFwdSm90ILi2EN4cute5tupleIJNS5_1CILi1EEES8_S8_EEENS6_IJNS7_ILi128EEENS7_ILi160EEENS7_ILi192EEEEEELi128ENS_12float_e4m3_tEfNS_4arch4Sm90ELb0ELb0ELb1ELb1ELb0ELb1ELb0ELb1ELb1ELb1ELb1ELb0EEENS1_21CollectiveEpilogueFwdINS6_IJSA_SA_SB_EEES9_NS_10bfloat16_tESG_Li256ELb1ELb1ELb1ELb1EEENS1_36VarlenDynamicPersistentTileSchedulerILi128ELi160ELi256ELi128ELb1ELb1ELb1ELb0ELb1ELb1EEEEEEEEEvNT_6ParamsE:
	.zero		3584


//--------------------- .nv.constant0._ZN7cutlass13device_kernelIN5flash11enable_sm90INS1_16FlashAttnFwdSm90INS1_25CollectiveMainloopFwdSm90ILi2EN4cute5tupleIJNS5_1CILi1EEES8_S8_EEENS6_IJNS7_ILi128EEESA_NS7_ILi192EEEEEELi128ENS_12float_e4m3_tEfNS_4arch4Sm90ELb0ELb1ELb1ELb0ELb0ELb0ELb0ELb1ELb1ELb1ELb1ELb0EEENS1_21CollectiveEpilogueFwdINS6_IJSA_SA_SA_EEES9_NS_10bfloat16_tESF_Li256ELb0ELb1ELb1ELb1EEENS1_19SingleTileSchedulerILb0ELb1ELb1ELi128EEEEEEEEEvNT_6ParamsE --------------------------
	.section	.nv.constant0._ZN7cutlass13device_kernelIN5flash11enable_sm90INS1_16FlashAttnFwdSm90INS1_25CollectiveMainloopFwdSm90ILi2EN4cute5tupleIJNS5_1CILi1EEES8_S8_EEENS6_IJNS7_ILi128EEESA_NS7_ILi192EEEEEELi128ENS_12float_e4m3_tEfNS_4arch4Sm90ELb0ELb1ELb1ELb0ELb0ELb0ELb0ELb1ELb1ELb1ELb1ELb0EEENS1_21CollectiveEpilogueFwdINS6_IJSA_SA_SA_EEES9_NS_10bfloat16_tESF_Li256ELb0ELb1ELb1ELb1EEENS1_19SingleTileSchedulerILb0ELb1ELb1ELi128EEEEEEEEEvNT_6ParamsE,"a",@progbits
	.sectionflags	@""
	.align	4
.nv.constant0._ZN7cutlass13device_kernelIN5flash11enable_sm90INS1_16FlashAttnFwdSm90INS1_25CollectiveMainloopFwdSm90ILi2EN4cute5tupleIJNS5_1CILi1EEES8_S8_EEENS6_IJNS7_ILi128EEESA_NS7_ILi192EEEEEELi128ENS_12float_e4m3_tEfNS_4arch4Sm90ELb0ELb1ELb1ELb0ELb0ELb0ELb0ELb1ELb1ELb1ELb1ELb0EEENS1_21CollectiveEpilogueFwdINS6_IJSA_SA_SA_EEES9_NS_10bfloat16_tESF_Li256ELb0ELb1ELb1ELb1EEENS1_19SingleTileSchedulerILb0ELb1ELb1ELi128EEEEEEEEEvNT_6ParamsE:
	.zero		3456


//--------------------- .nv.constant0._ZN7cutlass13device_kernelIN5flash11enable_sm90INS1_16FlashAttnFwdSm90INS1_25CollectiveMainloopFwdSm90ILi2EN4cute5tupleIJNS5_1CILi1EEES8_S8_EEENS6_IJNS7_ILi128EEESA_NS7_ILi192EEEEEELi128ENS_12float_e4m3_tEfNS_4arch4Sm90ELb0ELb1ELb1ELb1ELb0ELb0ELb0ELb1ELb1ELb1ELb1ELb0EEENS1_21CollectiveEpilogueFwdINS6_IJSA_SA_SA_EEES9_NS_10bfloat16_tESF_Li256ELb1ELb1ELb1ELb1EEENS1_36VarlenDynamicPersistentTileSchedulerILi128ELi128ELi256ELi128ELb1ELb1ELb1ELb1ELb0ELb1EEEEEEEEEvNT_6ParamsE --------------------------
	.section	.nv.constant0._ZN7cutlass13device_kernelIN5flash11enable_sm90INS1_16FlashAttnFwdSm90INS1_25CollectiveMainloopFwdSm90ILi2EN4cute5tupleIJNS5_1CILi1EEES8_S8_EEENS6_IJNS7_ILi128EEESA_NS7_ILi192EEEEEELi128ENS_12float_e4m3_tEfNS_4arch4Sm90ELb0ELb1ELb1ELb1ELb0ELb0ELb0ELb1ELb1ELb1ELb1ELb0EEENS1_21CollectiveEpilogueFwdINS6_IJSA_SA_SA_EEES9_NS_10bfloat16_tESF_Li256ELb1ELb1ELb1ELb1EEENS1_36VarlenDynamicPersistentTileSchedulerILi128ELi128ELi256ELi128ELb1ELb1ELb1ELb1ELb0ELb1EEEEEEEEEvNT_6ParamsE,"a",@progbits
	.sectionflags	@""
	.align	4
.nv.constant0._ZN7cutlass13device_kernelIN5flash11enable_sm90INS1_16FlashAttnFwdSm90INS1_25CollectiveMainloopFwdSm90ILi2EN4cute5tupleIJNS5_1CILi1EEES8_S8_EEENS6_IJNS7_ILi128EEESA_NS7_ILi192EEEEEELi128ENS_12float_e4m3_tEfNS_4arch4Sm90ELb0ELb1ELb1ELb1ELb0ELb0ELb0ELb1ELb1ELb1ELb1ELb0EEENS1_21CollectiveEpilogueFwdINS6_IJSA_SA_SA_EEES9_NS_10bfloat16_tESF_Li256ELb1ELb1ELb1ELb1EEENS1_36VarlenDynamicPersistentTileSchedulerILi128ELi128ELi256ELi128ELb1ELb1ELb1ELb1ELb0ELb1EEEEEEEEEvNT_6ParamsE:
	.zero		3584


//--------------------- .nv.constant0._ZN7cutlass13device_kernelIN5flash11enable_sm90INS1_16FlashAttnFwdSm90INS1_25CollectiveMainloopFwdSm90ILi2EN4cute5tupleIJNS5_1CILi1EEES8_S8_EEENS6_IJNS7_ILi128EEESA_NS7_ILi192EEEEEELi128ENS_12float_e4m3_tEfNS_4arch4Sm90ELb0ELb1ELb1ELb1ELb0ELb1ELb0ELb1ELb1ELb1ELb1ELb0EEENS1_21CollectiveEpilogueFwdINS6_IJSA_SA_SA_EEES9_NS_10bfloat16_tESF_Li256ELb1ELb1ELb1ELb1EEENS1_36VarlenDynamicPersistentTileSchedulerILi128ELi128ELi256ELi128ELb1ELb1ELb1ELb1ELb0ELb1EEEEEEEEEvNT_6ParamsE --------------------------
	.section	.nv.constant0._ZN7cutlass13device_kernelIN5flash11enable_sm90INS1_16FlashAttnFwdSm90INS1_25CollectiveMainloopFwdSm90ILi2EN4cute5tupleIJNS5_1CILi1EEES8_S8_EEENS6_IJNS7_ILi128EEESA_NS7_ILi192EEEEEELi128ENS_12float_e4m3_tEfNS_4arch4Sm90ELb0ELb1ELb1ELb1ELb0ELb1ELb0ELb1ELb1ELb1ELb1ELb0EEENS1_21CollectiveEpilogueFwdINS6_IJSA_SA_SA_EEES9_NS_10bfloat16_tESF_Li256ELb1ELb1ELb1ELb1EEENS1_36VarlenDynamicPersistentTileSchedulerILi128ELi128ELi256ELi128ELb1ELb1ELb1ELb1ELb0ELb1EEEEEEEEEvNT_6ParamsE,"a",@progbits
	.sectionflags	@""
	.align	4
.nv.constant0._ZN7cutlass13device_kernelIN5flash11enable_sm90INS1_16FlashAttnFwdSm90INS1_25CollectiveMainloopFwdSm90ILi2EN4cute5tupleIJNS5_1CILi1EEES8_S8_EEENS6_IJNS7_ILi128EEESA_NS7_ILi192EEEEEELi128ENS_12float_e4m3_tEfNS_4arch4Sm90ELb0ELb1ELb1ELb1ELb0ELb1ELb0ELb1ELb1ELb1ELb1ELb0EEENS1_21CollectiveEpilogueFwdINS6_IJSA_SA_SA_EEES9_NS_10bfloat16_tESF_Li256ELb1ELb1ELb1ELb1EEENS1_36VarlenDynamicPersistentTileSchedulerILi128ELi128ELi256ELi128ELb1ELb1ELb1ELb1ELb0ELb1EEEEEEEEEvNT_6ParamsE:
	.zero		3584


//--------------------- .nv.constant0._ZN7cutlass13device_kernelIN5flash11enable_sm90INS1_16FlashAttnFwdSm90INS1_25CollectiveMainloopFwdSm90ILi2EN4cute5tupleIJNS5_1CILi1EEES8_S8_EEENS6_IJNS7_ILi128EEENS7_ILi160EEENS7_ILi192EEEEEELi128ENS_12float_e4m3_tEfNS_4arch4Sm90ELb1ELb0ELb1ELb0ELb0ELb0ELb0ELb1ELb1ELb1ELb1ELb0EEENS1_21CollectiveEpilogueFwdINS6_IJSA_SA_SB_EEES9_NS_10bfloat16_tESG_Li256ELb0ELb1ELb1ELb1EEENS1_19SingleTileSchedulerILb0ELb1ELb1ELi128EEEEEEEEEvNT_6ParamsE --------------------------
	.section	.nv.constant0._ZN7cutlass13device_kernelIN5flash11enable_sm90INS1_16FlashAttnFwdSm90INS1_25CollectiveMainloopFwdSm90ILi2EN4cute5tupleIJNS5_1CILi1EEES8_S8_EEENS6_IJNS7_ILi128EEENS7_ILi160EEENS7_ILi192EEEEEELi128ENS_12float_e4m3_tEfNS_4arch4Sm90ELb1ELb0ELb1ELb0ELb0ELb0ELb0ELb1ELb1ELb1ELb1ELb0EEENS1_21CollectiveEpilogueFwdINS6_IJSA_SA_SB_EEES9_NS_10bfloat16_tESG_Li256ELb0ELb1ELb1ELb1EEENS1_19SingleTileSchedulerILb0ELb1ELb1ELi128EEEEEEEEEvNT_6ParamsE,"a",@progbits
	.sectionflags	@""
	.align	4
.nv.constant0._ZN7cutlass13device_kernelIN5flash11enable_sm90INS1_16FlashAttnFwdSm90INS1_25CollectiveMainloopFwdSm90ILi2EN4cute5tupleIJNS5_1CILi1EEES8_S8_EEENS6_IJNS7_ILi128EEENS7_ILi160EEENS7_ILi192EEEEEELi128ENS_12float_e4m3_tEfNS_4arch4Sm90ELb1ELb0ELb1ELb0ELb0ELb0ELb0ELb1ELb1ELb1ELb1ELb0EEENS1_21CollectiveEpilogueFwdINS6_IJSA_SA_SB_EEES9_NS_10bfloat16_tESG_Li256ELb0ELb1ELb1ELb1EEENS1_19SingleTileSchedulerILb0ELb1ELb1ELi128EEEEEEEEEvNT_6ParamsE:
	.zero		3456


//--------------------- .nv.constant0._ZN7cutlass13device_kernelIN5flash11enable_sm90INS1_16FlashAttnFwdSm90INS1_25CollectiveMainloopFwdSm90ILi2EN4cute5tupleIJNS5_1CILi1EEES8_S8_EEENS6_IJNS7_ILi128EEENS7_ILi160EEENS7_ILi192EEEEEELi128ENS_12float_e4m3_tEfNS_4arch4Sm90ELb1ELb0ELb1ELb1ELb0ELb0ELb0ELb1ELb1ELb1ELb1ELb0EEENS1_21CollectiveEpilogueFwdINS6_IJSA_SA_SB_EEES9_NS_10bfloat16_tESG_Li256ELb1ELb1ELb1ELb1EEENS1_36VarlenDynamicPersistentTileSchedulerILi128ELi160ELi256ELi128ELb1ELb1ELb1ELb1ELb1ELb1EEEEEEEEEvNT_6ParamsE --------------------------
	.section	.nv.constant0._ZN7cutlass13device_kernelIN5flash11enable_sm90INS1_16FlashAttnFwdSm90INS1_25CollectiveMainloopFwdSm90ILi2EN4cute5tupleIJNS5_1CILi1EEES8_S8_EEENS6_IJNS7_ILi128EEENS7_ILi160EEENS7_ILi192EEEEEELi128ENS_12float_e4m3_tEfNS_4arch4Sm90ELb1ELb0ELb1ELb1ELb0ELb0ELb0ELb1ELb1ELb1ELb1ELb0EEENS1_21CollectiveEpilogueFwdINS6_IJSA_SA_SB_EEES9_NS_10bfloat16_tESG_Li256ELb1ELb1ELb1ELb1EEENS1_36VarlenDynamicPersistentTileSchedulerILi128ELi160ELi256ELi128ELb1ELb1ELb1ELb1ELb1ELb1EEEEEEEEEvNT_6ParamsE,"a",@progbits
	.sectionflags	@""
	.align	4
.nv.constant0._ZN7cutlass13device_kernelIN5flash11enable_sm90INS1_16FlashAttnFwdSm90INS1_25CollectiveMainloopFwdSm90ILi2EN4cute5tupleIJNS5_1CILi1EEES8_S8_EEENS6_IJNS7_ILi128EEENS7_ILi160EEENS7_ILi192EEEEEELi128ENS_12float_e4m3_tEfNS_4arch4Sm90ELb1ELb0ELb1ELb1ELb0ELb0ELb0ELb1ELb1ELb1ELb1ELb0EEENS1_21CollectiveEpilogueFwdINS6_IJSA_SA_SB_EEES9_NS_10bfloat16_tESG_Li256ELb1ELb1ELb1ELb1EEENS1_36VarlenDynamicPersistentTileSchedulerILi128ELi160ELi256ELi128ELb1ELb1ELb1ELb1ELb1ELb1EEEEEEEEEvNT_6ParamsE:
	.zero		3584


//--------------------- .nv.constant0._ZN7cutlass13device_kernelIN5flash11enable_sm90INS1_16FlashAttnFwdSm90INS1_25CollectiveMainloopFwdSm90ILi2EN4cute5tupleIJNS5_1CILi1EEES8_S8_EEENS6_IJNS7_ILi128EEENS7_ILi160EEENS7_ILi192EEEEEELi128ENS_12float_e4m3_tEfNS_4arch4Sm90ELb1ELb0ELb1ELb1ELb0ELb1ELb0ELb1ELb1ELb1ELb1ELb0EEENS1_21CollectiveEpilogueFwdINS6_IJSA_SA_SB_EEES9_NS_10bfloat16_tESG_Li256ELb1ELb1ELb1ELb1EEENS1_36VarlenDynamicPersistentTileSchedulerILi128ELi160ELi256ELi128ELb1ELb1ELb1ELb1ELb1ELb1EEEEEEEEEvNT_6ParamsE --------------------------
	.section	.nv.constant0._ZN7cutlass13device_kernelIN5flash11enable_sm90INS1_16FlashAttnFwdSm90INS1_25CollectiveMainloopFwdSm90ILi2EN4cute5tupleIJNS5_1CILi1EEES8_S8_EEENS6_IJNS7_ILi128EEENS7_ILi160EEENS7_ILi192EEEEEELi128ENS_12float_e4m3_tEfNS_4arch4Sm90ELb1ELb0ELb1ELb1ELb0ELb1ELb0ELb1ELb1ELb1ELb1ELb0EEENS1_21CollectiveEpilogueFwdINS6_IJSA_SA_SB_EEES9_NS_10bfloat16_tESG_Li256ELb1ELb1ELb1ELb1EEENS1_36VarlenDynamicPersistentTileSchedulerILi128ELi160ELi256ELi128ELb1ELb1ELb1ELb1ELb1ELb1EEEEEEEEEvNT_6ParamsE,"a",@progbits
	.sectionflags	@""
	.align	4
.nv.constant0._ZN7cutlass13device_kernelIN5flash11enable_sm90INS1_16FlashAttnFwdSm90INS1_25CollectiveMainloopFwdSm90ILi2EN4cute5tupleIJNS5_1CILi1EEES8_S8_EEENS6_IJNS7_ILi128EEENS7_ILi160EEENS7_ILi192EEEEEELi128ENS_12float_e4m3_tEfNS_4arch4Sm90ELb1ELb0ELb1ELb1ELb0ELb1ELb0ELb1ELb1ELb1ELb1ELb0EEENS1_21CollectiveEpilogueFwdINS6_IJSA_SA_SB_EEES9_NS_10bfloat16_tESG_Li256ELb1ELb1ELb1ELb1EEENS1_36VarlenDynamicPersistentTileSchedulerILi128ELi160ELi256ELi128ELb1ELb1ELb1ELb1ELb1ELb1EEEEEEEEEvNT_6ParamsE:
	.zero		3584


//--------------------- SYMBOLS --------------------------

	.type		.nv.reservedSmem.offset0,@object
	.size		.nv.reservedSmem.offset0,0x4
